//
// Generated by NVIDIA NVVM Compiler
//
// Compiler Build ID: CL-36424714
// Cuda compilation tools, release 13.0, V13.0.88
// Based on NVVM 20.0.0
//

.version 9.0
.target sm_100
.address_size 64

	// .globl	_Z18GaussianBlurKerneliififyyPf
.global .align 4 .b8 __cudart_i2opi_f[24] = {65, 144, 67, 60, 153, 149, 98, 219, 192, 221, 52, 245, 209, 87, 39, 252, 41, 21, 68, 78, 110, 131, 249, 162};

.visible .entry _Z18GaussianBlurKerneliififyyPf(
	.param .u32 _Z18GaussianBlurKerneliififyyPf_param_0,
	.param .u32 _Z18GaussianBlurKerneliififyyPf_param_1,
	.param .f32 _Z18GaussianBlurKerneliififyyPf_param_2,
	.param .u32 _Z18GaussianBlurKerneliififyyPf_param_3,
	.param .f32 _Z18GaussianBlurKerneliififyyPf_param_4,
	.param .u64 _Z18GaussianBlurKerneliififyyPf_param_5,
	.param .u64 _Z18GaussianBlurKerneliififyyPf_param_6,
	.param .u64 .ptr .align 1 _Z18GaussianBlurKerneliififyyPf_param_7
)
{
	.local .align 4 .b8 	__local_depot0[28];
	.reg .b64 	%SP;
	.reg .b64 	%SPL;
	.reg .pred 	%p<42>;
	.reg .b32 	%r<140>;
	.reg .b32 	%f<221>;
	.reg .b64 	%rd<78>;
	.reg .b64 	%fd<9>;

	mov.u64 	%SPL, __local_depot0;
	ld.param.u32 	%r28, [_Z18GaussianBlurKerneliififyyPf_param_0];
	ld.param.u32 	%r31, [_Z18GaussianBlurKerneliififyyPf_param_1];
	ld.param.f32 	%f81, [_Z18GaussianBlurKerneliififyyPf_param_2];
	ld.param.u32 	%r30, [_Z18GaussianBlurKerneliififyyPf_param_3];
	ld.param.f32 	%f82, [_Z18GaussianBlurKerneliififyyPf_param_4];
	ld.param.u64 	%rd16, [_Z18GaussianBlurKerneliififyyPf_param_5];
	ld.param.u64 	%rd17, [_Z18GaussianBlurKerneliififyyPf_param_6];
	ld.param.u64 	%rd18, [_Z18GaussianBlurKerneliififyyPf_param_7];
	cvta.to.global.u64 	%rd1, %rd18;
	add.u64 	%rd2, %SPL, 0;
	add.u64 	%rd3, %SPL, 0;
	mov.u32 	%r32, %ctaid.x;
	mov.u32 	%r33, %ntid.x;
	mov.u32 	%r34, %tid.x;
	mad.lo.s32 	%r1, %r32, %r33, %r34;
	mov.u32 	%r35, %ctaid.y;
	mov.u32 	%r36, %ntid.y;
	mov.u32 	%r37, %tid.y;
	mad.lo.s32 	%r38, %r35, %r36, %r37;
	cvt.rn.f32.s32 	%f1, %r1;
	add.f32 	%f83, %f1, 0f3F000000;
	cvt.rn.f32.s32 	%f2, %r28;
	div.rn.f32 	%f3, %f83, %f2;
	cvt.rn.f32.u32 	%f4, %r38;
	add.f32 	%f84, %f4, 0f3F000000;
	cvt.rn.f32.s32 	%f85, %r31;
	div.rn.f32 	%f5, %f84, %f85;
	setp.ge.s32 	%p3, %r1, %r28;
	setp.ge.s32 	%p4, %r38, %r31;
	or.pred  	%p5, %p3, %p4;
	@%p5 bra 	$L__BB0_33;
	mad.lo.s32 	%r39, %r38, %r28, %r1;
	shl.b32 	%r3, %r39, 2;
	tex.2d.v4.f32.f32 	{%f9, %f8, %f7, %f6}, [%rd16, {%f3, %f5}];
	setp.leu.f32 	%p6, %f82, 0f00000000;
	setp.eq.s64 	%p7, %rd17, 0;
	mov.f32 	%f185, 0f00000000;
	or.pred  	%p8, %p6, %p7;
	@%p8 bra 	$L__BB0_3;
	tex.2d.v4.f32.f32 	{%f87, %f88, %f89, %f90}, [%rd17, {%f3, %f5}];
	abs.f32 	%f91, %f90;
	setp.ne.f32 	%p9, %f91, 0f7F800000;
	selp.f32 	%f92, %f90, 0f00000000, %p9;
	mul.f32 	%f185, %f82, %f92;
$L__BB0_3:
	mul.f32 	%f12, %f81, %f185;
	setp.le.f32 	%p10, %f12, 0f3A83126F;
	@%p10 bra 	$L__BB0_34;
	setp.lt.s32 	%p11, %r30, 1;
	mov.f32 	%f216, 0f40000000;
	mov.f32 	%f207, 0f00000000;
	mov.f32 	%f208, %f207;
	mov.f32 	%f209, %f207;
	mov.f32 	%f210, %f207;
	@%p11 bra 	$L__BB0_30;
	cvt.rn.f32.u32 	%f13, %r31;
	mov.f32 	%f211, 0f00000000;
	mov.b32 	%r131, 0;
	mov.u64 	%rd58, __cudart_i2opi_f;
	mov.f32 	%f210, %f211;
	mov.f32 	%f209, %f211;
	mov.f32 	%f208, %f211;
	mov.f32 	%f207, %f211;
$L__BB0_6:
	setp.ltu.f32 	%p12, %f12, 0f3F800000;
	@%p12 bra 	$L__BB0_28;
	cvt.rn.f32.u32 	%f96, %r131;
	mul.f32 	%f97, %f96, 0f40C90FD0;
	cvt.rn.f32.u32 	%f98, %r30;
	div.rn.f32 	%f99, %f97, %f98;
	mul.f32 	%f100, %f99, 0f3F22F983;
	cvt.rni.s32.f32 	%r5, %f100;
	cvt.rn.f32.s32 	%f101, %r5;
	fma.rn.f32 	%f102, %f101, 0fBFC90FDA, %f99;
	fma.rn.f32 	%f103, %f101, 0fB3A22168, %f102;
	fma.rn.f32 	%f19, %f101, 0fA7C234C5, %f103;
	abs.f32 	%f20, %f99;
	mov.b32 	%r6, %f99;
	shr.u32 	%r41, %r6, 23;
	shl.b32 	%r42, %r6, 8;
	or.b32  	%r7, %r42, -2147483648;
	and.b32  	%r8, %r41, 31;
	setp.eq.s32 	%p13, %r8, 0;
	mov.f32 	%f104, 0f00000000;
	mul.rn.f32 	%f21, %f99, %f104;
	@%p13 bra 	$L__BB0_18;
	setp.eq.f32 	%p14, %f20, 0f7F800000;
	setp.ltu.f32 	%p15, %f20, 0f47CE4780;
	or.pred  	%p1, %p15, %p14;
	selp.b32 	%r9, %r5, 0, %p15;
	selp.f32 	%f22, %f19, %f21, %p15;
	mov.f32 	%f199, 0f3F800000;
$L__BB0_9:
	mov.u32 	%r137, %r9;
	mov.f32 	%f205, %f22;
	@%p1 bra 	$L__BB0_13;
	mov.b64 	%rd76, 0;
	mov.b32 	%r136, 0;
	mov.u64 	%rd74, __cudart_i2opi_f;
	mov.u64 	%rd75, %rd3;
$L__BB0_11:
	.pragma "nounroll";
	ld.global.nc.u32 	%r44, [%rd74];
	mad.wide.u32 	%rd25, %r44, %r7, %rd76;
	shr.u64 	%rd76, %rd25, 32;
	st.local.u32 	[%rd75], %rd25;
	add.s32 	%r136, %r136, 1;
	add.s64 	%rd75, %rd75, 4;
	add.s64 	%rd74, %rd74, 4;
	setp.ne.s32 	%p16, %r136, 6;
	@%p16 bra 	$L__BB0_11;
	setp.lt.s32 	%p17, %r6, 0;
	st.local.u32 	[%rd3+24], %rd76;
	shr.u32 	%r45, %r6, 23;
	and.b32  	%r46, %r45, 224;
	add.s32 	%r47, %r46, -128;
	shr.u32 	%r48, %r47, 5;
	mul.wide.u32 	%rd26, %r48, 4;
	sub.s64 	%rd27, %rd3, %rd26;
	ld.local.u32 	%r49, [%rd27+20];
	ld.local.u32 	%r50, [%rd27+24];
	shf.l.wrap.b32 	%r51, %r49, %r50, %r8;
	ld.local.u32 	%r52, [%rd27+16];
	shf.l.wrap.b32 	%r53, %r52, %r49, %r8;
	shr.u32 	%r54, %r51, 30;
	shf.l.wrap.b32 	%r55, %r53, %r51, 2;
	shl.b32 	%r56, %r53, 2;
	shr.u32 	%r57, %r55, 31;
	add.s32 	%r58, %r57, %r54;
	neg.s32 	%r59, %r58;
	selp.b32 	%r137, %r59, %r58, %p17;
	xor.b32  	%r60, %r55, %r6;
	shr.s32 	%r61, %r55, 31;
	xor.b32  	%r62, %r61, %r55;
	xor.b32  	%r63, %r61, %r56;
	cvt.u64.u32 	%rd28, %r62;
	shl.b64 	%rd29, %rd28, 32;
	cvt.u64.u32 	%rd30, %r63;
	or.b64  	%rd31, %rd29, %rd30;
	cvt.rn.f64.s64 	%fd1, %rd31;
	mul.f64 	%fd2, %fd1, 0d3BF921FB54442D19;
	cvt.rn.f32.f64 	%f106, %fd2;
	neg.f32 	%f107, %f106;
	setp.lt.s32 	%p18, %r60, 0;
	selp.f32 	%f205, %f107, %f106, %p18;
$L__BB0_13:
	add.s32 	%r64, %r137, 1;
	mul.rn.f32 	%f108, %f205, %f205;
	and.b32  	%r65, %r137, 1;
	setp.eq.b32 	%p19, %r65, 1;
	selp.f32 	%f109, %f205, 0f3F800000, %p19;
	fma.rn.f32 	%f110, %f108, %f109, 0f00000000;
	fma.rn.f32 	%f111, %f108, 0f37CBAC00, 0fBAB607ED;
	selp.f32 	%f112, 0fB94D4153, %f111, %p19;
	selp.f32 	%f113, 0f3C0885E4, 0f3D2AAABB, %p19;
	fma.rn.f32 	%f114, %f112, %f108, %f113;
	selp.f32 	%f115, 0fBE2AAAA8, 0fBEFFFFFF, %p19;
	fma.rn.f32 	%f116, %f114, %f108, %f115;
	fma.rn.f32 	%f117, %f116, %f110, %f109;
	and.b32  	%r66, %r64, 2;
	setp.eq.s32 	%p20, %r66, 0;
	mov.f32 	%f118, 0f00000000;
	sub.f32 	%f119, %f118, %f117;
	selp.f32 	%f120, %f117, %f119, %p20;
	fma.rn.f32 	%f49, %f199, %f120, %f1;
	mov.u32 	%r139, %r9;
	mov.f32 	%f206, %f22;
	@%p1 bra 	$L__BB0_17;
	mov.b64 	%rd77, 0;
	mov.b32 	%r138, 0;
$L__BB0_15:
	.pragma "nounroll";
	mul.wide.u32 	%rd33, %r138, 4;
	mov.u64 	%rd34, __cudart_i2opi_f;
	add.s64 	%rd35, %rd34, %rd33;
	ld.global.nc.u32 	%r68, [%rd35];
	mad.wide.u32 	%rd36, %r68, %r7, %rd77;
	shr.u64 	%rd77, %rd36, 32;
	add.s64 	%rd37, %rd2, %rd33;
	st.local.u32 	[%rd37], %rd36;
	add.s32 	%r138, %r138, 1;
	setp.ne.s32 	%p21, %r138, 6;
	@%p21 bra 	$L__BB0_15;
	setp.lt.s32 	%p22, %r6, 0;
	st.local.u32 	[%rd2+24], %rd77;
	shr.u32 	%r69, %r6, 23;
	and.b32  	%r70, %r69, 224;
	add.s32 	%r71, %r70, -128;
	shr.u32 	%r72, %r71, 5;
	mul.wide.u32 	%rd38, %r72, 4;
	sub.s64 	%rd39, %rd2, %rd38;
	ld.local.u32 	%r73, [%rd39+20];
	ld.local.u32 	%r74, [%rd39+24];
	shf.l.wrap.b32 	%r75, %r73, %r74, %r8;
	ld.local.u32 	%r76, [%rd39+16];
	shf.l.wrap.b32 	%r77, %r76, %r73, %r8;
	shr.u32 	%r78, %r75, 30;
	shf.l.wrap.b32 	%r79, %r77, %r75, 2;
	shl.b32 	%r80, %r77, 2;
	shr.u32 	%r81, %r79, 31;
	add.s32 	%r82, %r81, %r78;
	neg.s32 	%r83, %r82;
	selp.b32 	%r139, %r83, %r82, %p22;
	xor.b32  	%r84, %r79, %r6;
	shr.s32 	%r85, %r79, 31;
	xor.b32  	%r86, %r85, %r79;
	xor.b32  	%r87, %r85, %r80;
	cvt.u64.u32 	%rd40, %r86;
	shl.b64 	%rd41, %rd40, 32;
	cvt.u64.u32 	%rd42, %r87;
	or.b64  	%rd43, %rd41, %rd42;
	cvt.rn.f64.s64 	%fd3, %rd43;
	mul.f64 	%fd4, %fd3, 0d3BF921FB54442D19;
	cvt.rn.f32.f64 	%f121, %fd4;
	neg.f32 	%f122, %f121;
	setp.lt.s32 	%p23, %r84, 0;
	selp.f32 	%f206, %f122, %f121, %p23;
$L__BB0_17:
	mul.rn.f32 	%f123, %f206, %f206;
	and.b32  	%r88, %r139, 1;
	setp.eq.b32 	%p24, %r88, 1;
	selp.f32 	%f124, 0f3F800000, %f206, %p24;
	fma.rn.f32 	%f125, %f123, %f124, 0f00000000;
	fma.rn.f32 	%f126, %f123, 0f37CBAC00, 0fBAB607ED;
	selp.f32 	%f127, %f126, 0fB94D4153, %p24;
	selp.f32 	%f128, 0f3D2AAABB, 0f3C0885E4, %p24;
	fma.rn.f32 	%f129, %f127, %f123, %f128;
	selp.f32 	%f130, 0fBEFFFFFF, 0fBE2AAAA8, %p24;
	fma.rn.f32 	%f131, %f129, %f123, %f130;
	fma.rn.f32 	%f132, %f131, %f125, %f124;
	and.b32  	%r89, %r139, 2;
	setp.eq.s32 	%p25, %r89, 0;
	mov.f32 	%f133, 0f00000000;
	sub.f32 	%f134, %f133, %f132;
	selp.f32 	%f135, %f132, %f134, %p25;
	fma.rn.f32 	%f136, %f199, %f135, %f4;
	add.f32 	%f137, %f49, 0f3F000000;
	div.rn.f32 	%f138, %f137, %f2;
	add.f32 	%f139, %f136, 0f3F000000;
	div.rn.f32 	%f140, %f139, %f13;
	tex.2d.v4.f32.f32 	{%f141, %f142, %f143, %f144}, [%rd16, {%f138, %f140}];
	add.f32 	%f207, %f207, %f141;
	add.f32 	%f208, %f208, %f142;
	add.f32 	%f209, %f209, %f143;
	add.f32 	%f210, %f210, %f144;
	add.f32 	%f211, %f211, 0f3F800000;
	add.f32 	%f199, %f199, 0f3F800000;
	setp.le.f32 	%p26, %f199, %f12;
	@%p26 bra 	$L__BB0_9;
	bra.uni 	$L__BB0_28;
$L__BB0_18:
	setp.eq.f32 	%p27, %f20, 0f7F800000;
	setp.ltu.f32 	%p28, %f20, 0f47CE4780;
	or.pred  	%p2, %p28, %p27;
	selp.b32 	%r10, %r5, 0, %p28;
	selp.f32 	%f23, %f19, %f21, %p28;
	mov.f32 	%f191, 0f3F800000;
$L__BB0_19:
	mov.u32 	%r133, %r10;
	mov.f32 	%f197, %f23;
	@%p2 bra 	$L__BB0_23;
	mov.b64 	%rd72, 0;
	mov.b32 	%r132, 0;
$L__BB0_21:
	.pragma "nounroll";
	mul.wide.u32 	%rd45, %r132, 4;
	mov.u64 	%rd46, __cudart_i2opi_f;
	add.s64 	%rd47, %rd46, %rd45;
	ld.global.nc.u32 	%r91, [%rd47];
	mad.wide.u32 	%rd48, %r91, %r7, %rd72;
	shr.u64 	%rd72, %rd48, 32;
	add.s64 	%rd49, %rd3, %rd45;
	st.local.u32 	[%rd49], %rd48;
	add.s32 	%r132, %r132, 1;
	setp.ne.s32 	%p29, %r132, 6;
	@%p29 bra 	$L__BB0_21;
	setp.lt.s32 	%p30, %r6, 0;
	st.local.u32 	[%rd3+24], %rd72;
	shr.u32 	%r92, %r6, 23;
	and.b32  	%r93, %r92, 224;
	add.s32 	%r94, %r93, -128;
	shr.u32 	%r95, %r94, 5;
	mul.wide.u32 	%rd50, %r95, 4;
	sub.s64 	%rd51, %rd3, %rd50;
	ld.local.u32 	%r96, [%rd51+20];
	ld.local.u32 	%r97, [%rd51+24];
	shr.u32 	%r98, %r97, 30;
	shf.l.wrap.b32 	%r99, %r96, %r97, 2;
	shl.b32 	%r100, %r96, 2;
	shr.u32 	%r101, %r99, 31;
	add.s32 	%r102, %r101, %r98;
	neg.s32 	%r103, %r102;
	selp.b32 	%r133, %r103, %r102, %p30;
	xor.b32  	%r104, %r99, %r6;
	shr.s32 	%r105, %r99, 31;
	xor.b32  	%r106, %r105, %r99;
	xor.b32  	%r107, %r105, %r100;
	cvt.u64.u32 	%rd52, %r106;
	shl.b64 	%rd53, %rd52, 32;
	cvt.u64.u32 	%rd54, %r107;
	or.b64  	%rd55, %rd53, %rd54;
	cvt.rn.f64.s64 	%fd5, %rd55;
	mul.f64 	%fd6, %fd5, 0d3BF921FB54442D19;
	cvt.rn.f32.f64 	%f146, %fd6;
	neg.f32 	%f147, %f146;
	setp.lt.s32 	%p31, %r104, 0;
	selp.f32 	%f197, %f147, %f146, %p31;
$L__BB0_23:
	add.s32 	%r108, %r133, 1;
	mul.rn.f32 	%f148, %f197, %f197;
	and.b32  	%r109, %r133, 1;
	setp.eq.b32 	%p32, %r109, 1;
	selp.f32 	%f149, %f197, 0f3F800000, %p32;
	fma.rn.f32 	%f150, %f148, %f149, 0f00000000;
	fma.rn.f32 	%f151, %f148, 0f37CBAC00, 0fBAB607ED;
	selp.f32 	%f152, 0fB94D4153, %f151, %p32;
	selp.f32 	%f153, 0f3C0885E4, 0f3D2AAABB, %p32;
	fma.rn.f32 	%f154, %f152, %f148, %f153;
	selp.f32 	%f155, 0fBE2AAAA8, 0fBEFFFFFF, %p32;
	fma.rn.f32 	%f156, %f154, %f148, %f155;
	fma.rn.f32 	%f157, %f156, %f150, %f149;
	and.b32  	%r110, %r108, 2;
	setp.eq.s32 	%p33, %r110, 0;
	mov.f32 	%f158, 0f00000000;
	sub.f32 	%f159, %f158, %f157;
	selp.f32 	%f160, %f157, %f159, %p33;
	fma.rn.f32 	%f32, %f191, %f160, %f1;
	mov.u32 	%r135, %r10;
	mov.f32 	%f198, %f23;
	@%p2 bra 	$L__BB0_27;
	mov.b64 	%rd73, 0;
	mov.b32 	%r134, 0;
$L__BB0_25:
	.pragma "nounroll";
	mul.wide.u32 	%rd57, %r134, 4;
	add.s64 	%rd59, %rd58, %rd57;
	ld.global.nc.u32 	%r112, [%rd59];
	mad.wide.u32 	%rd60, %r112, %r7, %rd73;
	shr.u64 	%rd73, %rd60, 32;
	add.s64 	%rd61, %rd2, %rd57;
	st.local.u32 	[%rd61], %rd60;
	add.s32 	%r134, %r134, 1;
	setp.ne.s32 	%p34, %r134, 6;
	@%p34 bra 	$L__BB0_25;
	setp.lt.s32 	%p35, %r6, 0;
	st.local.u32 	[%rd2+24], %rd73;
	shr.u32 	%r113, %r6, 23;
	and.b32  	%r114, %r113, 224;
	add.s32 	%r115, %r114, -128;
	shr.u32 	%r116, %r115, 5;
	mul.wide.u32 	%rd62, %r116, 4;
	sub.s64 	%rd63, %rd2, %rd62;
	ld.local.u32 	%r117, [%rd63+20];
	ld.local.u32 	%r118, [%rd63+24];
	shr.u32 	%r119, %r118, 30;
	shf.l.wrap.b32 	%r120, %r117, %r118, 2;
	shl.b32 	%r121, %r117, 2;
	shr.u32 	%r122, %r120, 31;
	add.s32 	%r123, %r122, %r119;
	neg.s32 	%r124, %r123;
	selp.b32 	%r135, %r124, %r123, %p35;
	xor.b32  	%r125, %r120, %r6;
	shr.s32 	%r126, %r120, 31;
	xor.b32  	%r127, %r126, %r120;
	xor.b32  	%r128, %r126, %r121;
	cvt.u64.u32 	%rd64, %r127;
	shl.b64 	%rd65, %rd64, 32;
	cvt.u64.u32 	%rd66, %r128;
	or.b64  	%rd67, %rd65, %rd66;
	cvt.rn.f64.s64 	%fd7, %rd67;
	mul.f64 	%fd8, %fd7, 0d3BF921FB54442D19;
	cvt.rn.f32.f64 	%f161, %fd8;
	neg.f32 	%f162, %f161;
	setp.lt.s32 	%p36, %r125, 0;
	selp.f32 	%f198, %f162, %f161, %p36;
$L__BB0_27:
	mul.rn.f32 	%f163, %f198, %f198;
	and.b32  	%r129, %r135, 1;
	setp.eq.b32 	%p37, %r129, 1;
	selp.f32 	%f164, 0f3F800000, %f198, %p37;
	fma.rn.f32 	%f165, %f163, %f164, 0f00000000;
	fma.rn.f32 	%f166, %f163, 0f37CBAC00, 0fBAB607ED;
	selp.f32 	%f167, %f166, 0fB94D4153, %p37;
	selp.f32 	%f168, 0f3D2AAABB, 0f3C0885E4, %p37;
	fma.rn.f32 	%f169, %f167, %f163, %f168;
	selp.f32 	%f170, 0fBEFFFFFF, 0fBE2AAAA8, %p37;
	fma.rn.f32 	%f171, %f169, %f163, %f170;
	fma.rn.f32 	%f172, %f171, %f165, %f164;
	and.b32  	%r130, %r135, 2;
	setp.eq.s32 	%p38, %r130, 0;
	mov.f32 	%f173, 0f00000000;
	sub.f32 	%f174, %f173, %f172;
	selp.f32 	%f175, %f172, %f174, %p38;
	fma.rn.f32 	%f176, %f191, %f175, %f4;
	add.f32 	%f177, %f32, 0f3F000000;
	div.rn.f32 	%f178, %f177, %f2;
	add.f32 	%f179, %f176, 0f3F000000;
	div.rn.f32 	%f180, %f179, %f13;
	tex.2d.v4.f32.f32 	{%f181, %f182, %f183, %f184}, [%rd16, {%f178, %f180}];
	add.f32 	%f207, %f207, %f181;
	add.f32 	%f208, %f208, %f182;
	add.f32 	%f209, %f209, %f183;
	add.f32 	%f210, %f210, %f184;
	add.f32 	%f211, %f211, 0f3F800000;
	add.f32 	%f191, %f191, 0f3F800000;
	setp.gtu.f32 	%p39, %f191, %f12;
	@%p39 bra 	$L__BB0_28;
	bra.uni 	$L__BB0_19;
$L__BB0_28:
	add.s32 	%r131, %r131, 1;
	setp.ne.s32 	%p40, %r131, %r30;
	@%p40 bra 	$L__BB0_6;
	add.f32 	%f216, %f211, 0f40000000;
$L__BB0_30:
	fma.rn.f32 	%f217, %f9, 0f40000000, %f207;
	fma.rn.f32 	%f218, %f8, 0f40000000, %f208;
	fma.rn.f32 	%f219, %f7, 0f40000000, %f209;
	fma.rn.f32 	%f220, %f6, 0f40000000, %f210;
	setp.leu.f32 	%p41, %f216, 0f00000000;
	@%p41 bra 	$L__BB0_32;
	div.rn.f32 	%f217, %f217, %f216;
	div.rn.f32 	%f218, %f218, %f216;
	div.rn.f32 	%f219, %f219, %f216;
	div.rn.f32 	%f220, %f220, %f216;
$L__BB0_32:
	ld.param.u64 	%rd71, [_Z18GaussianBlurKerneliififyyPf_param_7];
	cvta.to.global.u64 	%rd68, %rd71;
	mul.wide.s32 	%rd69, %r3, 4;
	add.s64 	%rd70, %rd68, %rd69;
	st.global.f32 	[%rd70], %f217;
	st.global.f32 	[%rd70+4], %f218;
	st.global.f32 	[%rd70+8], %f219;
	st.global.f32 	[%rd70+12], %f220;
$L__BB0_33:
	ret;
$L__BB0_34:
	mul.wide.s32 	%rd21, %r3, 4;
	add.s64 	%rd22, %rd1, %rd21;
	st.global.f32 	[%rd22], %f9;
	st.global.f32 	[%rd22+4], %f8;
	st.global.f32 	[%rd22+8], %f7;
	st.global.f32 	[%rd22+12], %f6;
	bra.uni 	$L__BB0_33;

}


// ===== COMPILED SASS (sm_100) =====

	.target	sm_100

	.elftype	@"ET_EXEC"


//--------------------- .note.nv.tkinfo           --------------------------
	.section	.note.nv.tkinfo,"",@"SHT_NOTE"
	.sectionflags	@"SHF_NOTE_NV_TKINFO"
	.tkinfo
        /*0018*/ 	.word	0x00000002
        /*0030*/ 	.string	""
        /*0030*/ 	.string	"ptxas"
        /*0030*/ 	.string	"Cuda compilation tools, release 13.0, V13.0.88"
        /*0030*/ 	.string	"Build cuda_13.0.r13.0/compiler.36424714_0"
        /*0030*/ 	.string	"-arch sm_100 -m 64 "



//--------------------- .note.nv.cuinfo           --------------------------
	.section	.note.nv.cuinfo,"",@"SHT_NOTE"
	.sectionflags	@"SHF_NOTE_NV_CUINFO"
        /*0018*/ 	.short	0x0002
        /*001a*/ 	.short	0x0064
        /*001c*/ 	.short	0x0082
	.zero		2


//--------------------- .nv.info                  --------------------------
	.section	.nv.info,"",@"SHT_CUDA_INFO"
	.align	4


	//----- nvinfo : EIATTR_REGCOUNT
	.align		4
        /*0000*/ 	.byte	0x04, 0x2f
        /*0002*/ 	.short	(.L_2 - .L_1)
	.align		4
.L_1:
        /*0004*/ 	.word	index@(_Z18GaussianBlurKerneliififyyPf)
        /*0008*/ 	.word	0x00000025


	//----- nvinfo : EIATTR_FRAME_SIZE
	.align		4
.L_2:
        /*000c*/ 	.byte	0x04, 0x11
        /*000e*/ 	.short	(.L_4 - .L_3)
	.align		4
.L_3:
        /*0010*/ 	.word	index@($__internal_0_$__cuda_sm3x_div_rn_noftz_f32_slowpath)
        /*0014*/ 	.word	0x00000020


	//----- nvinfo : EIATTR_FRAME_SIZE
	.align		4
.L_4:
        /*0018*/ 	.byte	0x04, 0x11
        /*001a*/ 	.short	(.L_6 - .L_5)
	.align		4
.L_5:
        /*001c*/ 	.word	index@(_Z18GaussianBlurKerneliififyyPf)
        /*0020*/ 	.word	0x00000020


	//----- nvinfo : EIATTR_MIN_STACK_SIZE
	.align		4
.L_6:
        /*0024*/ 	.byte	0x04, 0x12
        /*0026*/ 	.short	(.L_8 - .L_7)
	.align		4
.L_7:
        /*0028*/ 	.word	index@(_Z18GaussianBlurKerneliififyyPf)
        /*002c*/ 	.word	0x00000020
.L_8:


//--------------------- .nv.compat                --------------------------
	.section	.nv.compat,"",@"SHT_CUDA_COMPAT_INFO"
	.align	4
        /*0000*/ 	.byte	0x02, 0x09, 0x00, 0x00, 0x02, 0x02, 0x02, 0x00, 0x02, 0x05, 0x05, 0x00, 0x03, 0x07, 0x01, 0x01
        /*0010*/ 	.byte	0x02, 0x03, 0x00, 0x00, 0x02, 0x06, 0x01, 0x00, 0x04, 0x0b, 0x08, 0x00, 0x01, 0x00, 0x00, 0x00
        /*0020*/ 	.byte	0x00, 0x00, 0x00, 0x00


//--------------------- .nv.info._Z18GaussianBlurKerneliififyyPf --------------------------
	.section	.nv.info._Z18GaussianBlurKerneliififyyPf,"",@"SHT_CUDA_INFO"
	.sectionflags	@""
	.align	4


	//----- nvinfo : EIATTR_CUDA_API_VERSION
	.align		4
        /*0000*/ 	.byte	0x04, 0x37
        /*0002*/ 	.short	(.L_10 - .L_9)
.L_9:
        /*0004*/ 	.word	0x00000082


	//----- nvinfo : EIATTR_KPARAM_INFO
	.align		4
.L_10:
        /*0008*/ 	.byte	0x04, 0x17
        /*000a*/ 	.short	(.L_12 - .L_11)
.L_11:
        /*000c*/ 	.word	0x00000000
        /*0010*/ 	.short	0x0007
        /*0012*/ 	.short	0x0028
        /*0014*/ 	.byte	0x00, 0xf5, 0x21, 0x00


	//----- nvinfo : EIATTR_KPARAM_INFO
	.align		4
.L_12:
        /*0018*/ 	.byte	0x04, 0x17
        /*001a*/ 	.short	(.L_14 - .L_13)
.L_13:
        /*001c*/ 	.word	0x00000000
        /*0020*/ 	.short	0x0006
        /*0022*/ 	.short	0x0020
        /*0024*/ 	.byte	0x00, 0xf0, 0x21, 0x00


	//----- nvinfo : EIATTR_KPARAM_INFO
	.align		4
.L_14:
        /*0028*/ 	.byte	0x04, 0x17
        /*002a*/ 	.short	(.L_16 - .L_15)
.L_15:
        /*002c*/ 	.word	0x00000000
        /*0030*/ 	.short	0x0005
        /*0032*/ 	.short	0x0018
        /*0034*/ 	.byte	0x00, 0xf0, 0x21, 0x00


	//----- nvinfo : EIATTR_KPARAM_INFO
	.align		4
.L_16:
        /*0038*/ 	.byte	0x04, 0x17
        /*003a*/ 	.short	(.L_18 - .L_17)
.L_17:
        /*003c*/ 	.word	0x00000000
        /*0040*/ 	.short	0x0004
        /*0042*/ 	.short	0x0010
        /*0044*/ 	.byte	0x00, 0xf0, 0x11, 0x00


	//----- nvinfo : EIATTR_KPARAM_INFO
	.align		4
.L_18:
        /*0048*/ 	.byte	0x04, 0x17
        /*004a*/ 	.short	(.L_20 - .L_19)
.L_19:
        /*004c*/ 	.word	0x00000000
        /*0050*/ 	.short	0x0003
        /*0052*/ 	.short	0x000c
        /*0054*/ 	.byte	0x00, 0xf0, 0x11, 0x00


	//----- nvinfo : EIATTR_KPARAM_INFO
	.align		4
.L_20:
        /*0058*/ 	.byte	0x04, 0x17
        /*005a*/ 	.short	(.L_22 - .L_21)
.L_21:
        /*005c*/ 	.word	0x00000000
        /*0060*/ 	.short	0x0002
        /*0062*/ 	.short	0x0008
        /*0064*/ 	.byte	0x00, 0xf0, 0x11, 0x00


	//----- nvinfo : EIATTR_KPARAM_INFO
	.align		4
.L_22:
        /*0068*/ 	.byte	0x04, 0x17
        /*006a*/ 	.short	(.L_24 - .L_23)
.L_23:
        /*006c*/ 	.word	0x00000000
        /*0070*/ 	.short	0x0001
        /*0072*/ 	.short	0x0004
        /*0074*/ 	.byte	0x00, 0xf0, 0x11, 0x00


	//----- nvinfo : EIATTR_KPARAM_INFO
	.align		4
.L_24:
        /*0078*/ 	.byte	0x04, 0x17
        /*007a*/ 	.short	(.L_26 - .L_25)
.L_25:
        /*007c*/ 	.word	0x00000000
        /*0080*/ 	.short	0x0000
        /*0082*/ 	.short	0x0000
        /*0084*/ 	.byte	0x00, 0xf0, 0x11, 0x00


	//----- nvinfo : EIATTR_SPARSE_MMA_MASK
	.align		4
.L_26:
        /*0088*/ 	.byte	0x03, 0x50
        /*008a*/ 	.short	0x0000


	//----- nvinfo : EIATTR_MAXREG_COUNT
	.align		4
        /*008c*/ 	.byte	0x03, 0x1b
        /*008e*/ 	.short	0x00ff


	//----- nvinfo : EIATTR_MERCURY_ISA_VERSION
	.align		4
        /*0090*/ 	.byte	0x03, 0x5f
        /*0092*/ 	.short	0x0101


	//----- nvinfo : EIATTR_VRC_CTA_INIT_COUNT
	.align		4
        /*0094*/ 	.byte	0x02, 0x4a
	.zero		1
	.zero		1


	//----- nvinfo : EIATTR_EXIT_INSTR_OFFSETS
	.align		4
        /*0098*/ 	.byte	0x04, 0x1c
        /*009a*/ 	.short	(.L_28 - .L_27)


	//   ....[0]....
.L_27:
        /*009c*/ 	.word	0x00000300


	//   ....[1]....
        /*00a0*/ 	.word	0x00002230


	//   ....[2]....
        /*00a4*/ 	.word	0x000022a0


	//----- nvinfo : EIATTR_CRS_STACK_SIZE
	.align		4
.L_28:
        /*00a8*/ 	.byte	0x04, 0x1e
        /*00aa*/ 	.short	(.L_30 - .L_29)
.L_29:
        /*00ac*/ 	.word	0x00000000


	//----- nvinfo : EIATTR_CBANK_PARAM_SIZE
	.align		4
.L_30:
        /*00b0*/ 	.byte	0x03, 0x19
        /*00b2*/ 	.short	0x0030


	//----- nvinfo : EIATTR_PARAM_CBANK
	.align		4
        /*00b4*/ 	.byte	0x04, 0x0a
        /*00b6*/ 	.short	(.L_32 - .L_31)
	.align		4
.L_31:
        /*00b8*/ 	.word	index@(.nv.constant0._Z18GaussianBlurKerneliififyyPf)
        /*00bc*/ 	.short	0x0380
        /*00be*/ 	.short	0x0030


	//----- nvinfo : EIATTR_SW_WAR
	.align		4
.L_32:
        /*00c0*/ 	.byte	0x04, 0x36
        /*00c2*/ 	.short	(.L_34 - .L_33)
.L_33:
        /*00c4*/ 	.word	0x00000008
.L_34:


//--------------------- .nv.callgraph             --------------------------
	.section	.nv.callgraph,"",@"SHT_CUDA_CALLGRAPH"
	.align	4
	.sectionentsize	8
	.align		4
        /*0000*/ 	.word	0x00000000
	.align		4
        /*0004*/ 	.word	0xffffffff
	.align		4
        /*0008*/ 	.word	0x00000000
	.align		4
        /*000c*/ 	.word	0xfffffffe
	.align		4
        /*0010*/ 	.word	0x00000000
	.align		4
        /*0014*/ 	.word	0xfffffffd
	.align		4
        /*0018*/ 	.word	0x00000000
	.align		4
        /*001c*/ 	.word	0xfffffffc


//--------------------- .nv.constant4             --------------------------
	.section	.nv.constant4,"a",@progbits
	.align	8
	.align		8
.nv.constant4:
        /*0000*/ 	.dword	__cudart_i2opi_f


//--------------------- .text._Z18GaussianBlurKerneliififyyPf --------------------------
	.section	.text._Z18GaussianBlurKerneliififyyPf,"ax",@progbits
	.align	128
        .global         _Z18GaussianBlurKerneliififyyPf
        .type           _Z18GaussianBlurKerneliififyyPf,@function
        .size           _Z18GaussianBlurKerneliififyyPf,(.L_x_55 - _Z18GaussianBlurKerneliififyyPf)
        .other          _Z18GaussianBlurKerneliififyyPf,@"STO_CUDA_ENTRY STV_DEFAULT"
_Z18GaussianBlurKerneliififyyPf:
.text._Z18GaussianBlurKerneliififyyPf:
[----:B------:R-:W0:Y:S01]  /*0000*/  LDC R1, c[0x0][0x37c] ;  /* 0x0000df00ff017b82 */ /* 0x000e220000000800 */
[----:B------:R-:W1:Y:S01]  /*0010*/  S2R R0, SR_TID.X ;  /* 0x0000000000007919 */ /* 0x000e620000002100 */
[----:B------:R-:W2:Y:S06]  /*0020*/  LDCU UR5, c[0x0][0x380] ;  /* 0x00007000ff0577ac */ /* 0x000eac0008000800 */
[----:B------:R-:W1:Y:S01]  /*0030*/  S2UR UR4, SR_CTAID.X ;  /* 0x00000000000479c3 */ /* 0x000e620000002500 */
[----:B------:R-:W-:Y:S01]  /*0040*/  BSSY.RECONVERGENT B2, `(.L_x_0) ;  /* 0x0000017000027945 */ /* 0x000fe20003800200 */
[----:B------:R-:W3:Y:S01]  /*0050*/  S2R R7, SR_TID.Y ;  /* 0x0000000000077919 */ /* 0x000ee20000002200 */
[----:B0-----:R-:W-:-:S05]  /*0060*/  VIADD R1, R1, 0xffffffe0 ;  /* 0xffffffe001017836 */ /* 0x001fca0000000000 */
[----:B------:R-:W1:Y:S08]  /*0070*/  LDC R5, c[0x0][0x360] ;  /* 0x0000d800ff057b82 */ /* 0x000e700000000800 */
[----:B------:R-:W3:Y:S01]  /*0080*/  LDC R4, c[0x0][0x364] ;  /* 0x0000d900ff047b82 */ /* 0x000ee20000000800 */
[----:B--2---:R-:W-:-:S04]  /*0090*/  I2FP.F32.S32 R15, UR5 ;  /* 0x00000005000f7c45 */ /* 0x004fc80008201400 */
[----:B------:R-:W0:Y:S03]  /*00a0*/  MUFU.RCP R2, R15 ;  /* 0x0000000f00027308 */ /* 0x000e260000001000 */
[----:B------:R-:W3:Y:S01]  /*00b0*/  S2UR UR5, SR_CTAID.Y ;  /* 0x00000000000579c3 */ /* 0x000ee20000002600 */
[----:B-1----:R-:W-:-:S05]  /*00c0*/  IMAD R5, R5, UR4, R0 ;  /* 0x0000000405057c24 */ /* 0x002fca000f8e0200 */
[----:B------:R-:W-:Y:S01]  /*00d0*/  I2FP.F32.S32 R14, R5 ;  /* 0x00000005000e7245 */ /* 0x000fe20000201400 */
[----:B0-----:R-:W-:-:S04]  /*00e0*/  FFMA R3, -R15, R2, 1 ;  /* 0x3f8000000f037423 */ /* 0x001fc80000000102 */
[----:B------:R-:W-:Y:S01]  /*00f0*/  FADD R0, R14, 0.5 ;  /* 0x3f0000000e007421 */ /* 0x000fe20000000000 */
[----:B------:R-:W-:-:S03]  /*0100*/  FFMA R3, R2, R3, R2 ;  /* 0x0000000302037223 */ /* 0x000fc60000000002 */
[----:B------:R-:W0:Y:S01]  /*0110*/  FCHK P0, R0, R15 ;  /* 0x0000000f00007302 */ /* 0x000e220000000000 */
[----:B------:R-:W-:Y:S01]  /*0120*/  FFMA R2, R0, R3, RZ ;  /* 0x0000000300027223 */ /* 0x000fe200000000ff */
[----:B---3--:R-:W-:-:S03]  /*0130*/  IMAD R4, R4, UR5, R7 ;  /* 0x0000000504047c24 */ /* 0x008fc6000f8e0207 */
[----:B------:R-:W-:-:S04]  /*0140*/  FFMA R6, -R15, R2, R0 ;  /* 0x000000020f067223 */ /* 0x000fc80000000100 */
[----:B------:R-:W-:Y:S01]  /*0150*/  FFMA R2, R3, R6, R2 ;  /* 0x0000000603027223 */ /* 0x000fe20000000002 */
[----:B0-----:R-:W-:Y:S06]  /*0160*/  @!P0 BRA `(.L_x_1) ;  /* 0x0000000000108947 */ /* 0x001fec0003800000 */
[----:B------:R-:W-:Y:S01]  /*0170*/  IMAD.MOV.U32 R31, RZ, RZ, R15 ;  /* 0x000000ffff1f7224 */ /* 0x000fe200078e000f */
[----:B------:R-:W-:-:S07]  /*0180*/  MOV R22, 0x1a0 ;  /* 0x000001a000167802 */ /* 0x000fce0000000f00 */
[----:B------:R-:W-:Y:S05]  /*0190*/  CALL.REL.NOINC `($__internal_0_$__cuda_sm3x_div_rn_noftz_f32_slowpath) ;  /* 0x0000002000447944 */ /* 0x000fea0003c00000 */
[----:B------:R-:W-:-:S07]  /*01a0*/  IMAD.MOV.U32 R2, RZ, RZ, R21 ;  /* 0x000000ffff027224 */ /* 0x000fce00078e0015 */
.L_x_1:
[----:B------:R-:W-:Y:S05]  /*01b0*/  BSYNC.RECONVERGENT B2 ;  /* 0x0000000000027941 */ /* 0x000fea0003800200 */
.L_x_0:
[----:B------:R-:W0:Y:S01]  /*01c0*/  LDCU UR4, c[0x0][0x384] ;  /* 0x00007080ff0477ac */ /* 0x000e220008000800 */
[----:B------:R-:W-:Y:S01]  /*01d0*/  I2FP.F32.U32 R13, R4 ;  /* 0x00000004000d7245 */ /* 0x000fe20000201000 */
[----:B------:R-:W-:Y:S04]  /*01e0*/  BSSY.RECONVERGENT B2, `(.L_x_2) ;  /* 0x000000e000027945 */ /* 0x000fe80003800200 */
[----:B------:R-:W-:Y:S01]  /*01f0*/  FADD R0, R13, 0.5 ;  /* 0x3f0000000d007421 */ /* 0x000fe20000000000 */
[----:B0-----:R-:W-:-:S04]  /*0200*/  I2FP.F32.S32 R31, UR4 ;  /* 0x00000004001f7c45 */ /* 0x001fc80008201400 */
[----:B------:R-:W0:Y:S08]  /*0210*/  MUFU.RCP R6, R31 ;  /* 0x0000001f00067308 */ /* 0x000e300000001000 */
[----:B------:R-:W1:Y:S01]  /*0220*/  FCHK P0, R0, R31 ;  /* 0x0000001f00007302 */ /* 0x000e620000000000 */
[----:B0-----:R-:W-:-:S04]  /*0230*/  FFMA R3, -R31, R6, 1 ;  /* 0x3f8000001f037423 */ /* 0x001fc80000000106 */
[----:B------:R-:W-:-:S04]  /*0240*/  FFMA R3, R6, R3, R6 ;  /* 0x0000000306037223 */ /* 0x000fc80000000006 */
[----:B------:R-:W-:-:S04]  /*0250*/  FFMA R6, R0, R3, RZ ;  /* 0x0000000300067223 */ /* 0x000fc800000000ff */
[----:B------:R-:W-:-:S04]  /*0260*/  FFMA R7, -R31, R6, R0 ;  /* 0x000000061f077223 */ /* 0x000fc80000000100 */
[----:B------:R-:W-:Y:S01]  /*0270*/  FFMA R3, R3, R7, R6 ;  /* 0x0000000703037223 */ /* 0x000fe20000000006 */
[----:B-1----:R-:W-:Y:S06]  /*0280*/  @!P0 BRA `(.L_x_3) ;  /* 0x00000000000c8947 */ /* 0x002fec0003800000 */
[----:B------:R-:W-:-:S07]  /*0290*/  MOV R22, 0x2b0 ;  /* 0x000002b000167802 */ /* 0x000fce0000000f00 */
[----:B------:R-:W-:Y:S05]  /*02a0*/  CALL.REL.NOINC `($__internal_0_$__cuda_sm3x_div_rn_noftz_f32_slowpath) ;  /* 0x0000002000007944 */ /* 0x000fea0003c00000 */
[----:B------:R-:W-:-:S07]  /*02b0*/  MOV R3, R21 ;  /* 0x0000001500037202 */ /* 0x000fce0000000f00 */
.L_x_3:
[----:B------:R-:W-:Y:S05]  /*02c0*/  BSYNC.RECONVERGENT B2 ;  /* 0x0000000000027941 */ /* 0x000fea0003800200 */
.L_x_2:
[----:B------:R-:W0:Y:S02]  /*02d0*/  LDCU.64 UR10, c[0x0][0x380] ;  /* 0x00007000ff0a77ac */ /* 0x000e240008000a00 */
[----:B0-----:R-:W-:-:S04]  /*02e0*/  ISETP.GE.AND P0, PT, R4, UR11, PT ;  /* 0x0000000b04007c0c */ /* 0x001fc8000bf06270 */
[----:B------:R-:W-:-:S13]  /*02f0*/  ISETP.GE.OR P0, PT, R5, UR10, P0 ;  /* 0x0000000a05007c0c */ /* 0x000fda0008706670 */
[----:B------:R-:W-:Y:S05]  /*0300*/  @P0 EXIT ;  /* 0x000000000000094d */ /* 0x000fea0003800000 */
[----:B------:R-:W0:Y:S01]  /*0310*/  LDCU.64 UR4, c[0x0][0x3a0] ;  /* 0x00007400ff0477ac */ /* 0x000e220008000a00 */
[----:B------:R-:W-:Y:S01]  /*0320*/  IMAD.MOV.U32 R6, RZ, RZ, -0x3e000000 ;  /* 0xc2000000ff067424 */ /* 0x000fe200078e00ff */
[----:B------:R-:W1:Y:S01]  /*0330*/  LDCU UR8, c[0x0][0x390] ;  /* 0x00007200ff0877ac */ /* 0x000e620008000800 */
[----:B0-----:R-:W-:Y:S01]  /*0340*/  ISETP.NE.U32.AND P0, PT, RZ, UR4, PT ;  /* 0x00000004ff007c0c */ /* 0x001fe2000bf05070 */
[----:B------:R-:W0:Y:S03]  /*0350*/  LDCU UR4, c[0x0][0x398] ;  /* 0x00007300ff0477ac */ /* 0x000e260008000800 */
[----:B------:R-:W-:Y:S01]  /*0360*/  ISETP.NE.AND.EX P0, PT, RZ, UR5, PT, P0 ;  /* 0x00000005ff007c0c */ /* 0x000fe2000bf05300 */
[----:B------:R-:W-:-:S03]  /*0370*/  UMOV UR5, URZ ;  /* 0x000000ff00057c82 */ /* 0x000fc60008000000 */
[----:B-1----:R-:W-:-:S13]  /*0380*/  FSETP.GEU.OR P0, PT, RZ, UR8, !P0 ;  /* 0x00000008ff007c0b */ /* 0x002fda000c70e400 */
[----:B------:R-:W-:Y:S01]  /*0390*/  VOTEU.ANY UP0, P0 ;  /* 0x0000000000ff7886 */ /* 0x000fe20000000100 */
[----:B------:R-:W-:-:S04]  /*03a0*/  PLOP3.LUT P1, PT, PT, PT, UP0, 0x80, 0x8 ;  /* 0x000000000008781c */ /* 0x000fc80003f2f008 */
[----:B------:R-:W1:Y:S01]  /*03b0*/  @!UP0 LDCU UR6, c[0x0][0x3a0] ;  /* 0x00007400ff0687ac */ /* 0x000e620008000800 */
[----:B------:R-:W-:-:S08]  /*03c0*/  @!UP0 UMOV UR7, URZ ;  /* 0x000000ff00078c82 */ /* 0x000fd00008000000 */
[----:B-1----:R-:W5:Y:S01]  /*03d0*/  @!P1 TEX.LL RZ, R0, R2, R6, UR6, 2D, 0x8 ;  /* 0x28ff060602009f60 */ /* 0x002f6200089e08ff */
[----:B0-----:R0:W5:Y:S01]  /*03e0*/  TEX.LL R18, R16, R2, R6, UR4, 2D ;  /* 0x28ff040602107f60 */ /* 0x00116200089e0f12 */
[----:B------:R-:W-:Y:S02]  /*03f0*/  IMAD.MOV.U32 R12, RZ, RZ, RZ ;  /* 0x000000ffff0c7224 */ /* 0x000fe400078e00ff */
[----:B------:R-:W-:-:S04]  /*0400*/  IMAD R11, R4, UR10, R5 ;  /* 0x0000000a040b7c24 */ /* 0x000fc8000f8e0205 */
[----:B------:R-:W-:Y:S01]  /*0410*/  IMAD.SHL.U32 R11, R11, 0x4, RZ ;  /* 0x000000040b0b7824 */ /* 0x000fe200078e00ff */
[----:B0-----:R-:W0:Y:S01]  /*0420*/  LDCU UR4, c[0x0][0x388] ;  /* 0x00007100ff0477ac */ /* 0x001e220008000800 */
[----:B------:R-:W1:Y:S01]  /*0430*/  LDCU.64 UR6, c[0x0][0x358] ;  /* 0x00006b00ff0677ac */ /* 0x000e620008000a00 */
[----:B------:R-:W-:-:S04]  /*0440*/  DEPBAR.LE SB5, 0x1 ;  /* 0x0000d0400000791a */ /* 0x000fc80000000000 */
[----:B------:R-:W-:-:S04]  /*0450*/  @!P1 FSETP.NE.AND P0, PT, |R0|, +INF , PT ;  /* 0x7f8000000000980b */ /* 0x000fc80003f05200 */
[----:B------:R-:W-:-:S05]  /*0460*/  @!P1 FSEL R0, R0, RZ, P0 ;  /* 0x000000ff00009208 */ /* 0x000fca0000000000 */
[----:B------:R-:W-:-:S04]  /*0470*/  @!P1 FMUL R12, R0, UR8 ;  /* 0x00000008000c9c20 */ /* 0x000fc80008400000 */
[----:B0-----:R-:W-:-:S05]  /*0480*/  FMUL R12, R12, UR4 ;  /* 0x000000040c0c7c20 */ /* 0x001fca0008400000 */
[----:B------:R-:W-:-:S13]  /*0490*/  FSETP.GTU.AND P0, PT, R12, 0.0010000000474974513054, PT ;  /* 0x3a83126f0c00780b */ /* 0x000fda0003f0c000 */
[----:B-1----:R-:W-:Y:S05]  /*04a0*/  @!P0 BRA `(.L_x_4) ;  /* 0x0000001c00648947 */ /* 0x002fea0003800000 */
[----:B------:R-:W0:Y:S01]  /*04b0*/  LDCU UR4, c[0x0][0x38c] ;  /* 0x00007180ff0477ac */ /* 0x000e220008000800 */
[----:B------:R-:W-:Y:S01]  /*04c0*/  HFMA2 R5, -RZ, RZ, 2, 0 ;  /* 0x40000000ff057431 */ /* 0x000fe200000001ff */
[----:B------:R-:W-:Y:S01]  /*04d0*/  CS2R R8, SRZ ;  /* 0x0000000000087805 */ /* 0x000fe2000001ff00 */
[----:B------:R-:W-:Y:S02]  /*04e0*/  IMAD.MOV.U32 R10, RZ, RZ, RZ ;  /* 0x000000ffff0a7224 */ /* 0x000fe400078e00ff */
[----:B------:R-:W-:Y:S01]  /*04f0*/  IMAD.MOV.U32 R7, RZ, RZ, RZ ;  /* 0x000000ffff077224 */ /* 0x000fe200078e00ff */
[----:B0-----:R-:W-:-:S09]  /*0500*/  UISETP.GE.AND UP0, UPT, UR4, 0x1, UPT ;  /* 0x000000010400788c */ /* 0x001fd2000bf06270 */
[----:B------:R-:W-:Y:S05]  /*0510*/  BRA.U !UP0, `(.L_x_5) ;  /* 0x00000019081c7547 */ /* 0x000fea000b800000 */
[----:B------:R-:W-:Y:S02]  /*0520*/  I2FP.F32.U32 R6, UR11 ;  /* 0x0000000b00067c45 */ /* 0x000fe40008201000 */
[----:B------:R-:W-:Y:S02]  /*0530*/  CS2R R4, SRZ ;  /* 0x0000000000047805 */ /* 0x000fe4000001ff00 */
[----:B------:R-:W-:Y:S01]  /*0540*/  CS2R R8, SRZ ;  /* 0x0000000000087805 */ /* 0x000fe2000001ff00 */
[----:B------:R-:W-:Y:S01]  /*0550*/  IMAD.MOV.U32 R7, RZ, RZ, RZ ;  /* 0x000000ffff077224 */ /* 0x000fe200078e00ff */
[----:B------:R-:W-:-:S07]  /*0560*/  MOV R10, RZ ;  /* 0x000000ff000a7202 */ /* 0x000fce0000000f00 */
.L_x_32:
[----:B------:R-:W-:Y:S01]  /*0570*/  FSETP.GE.AND P0, PT, R12, 1, PT ;  /* 0x3f8000000c00780b */ /* 0x000fe20003f06000 */
[----:B------:R-:W-:-:S12]  /*0580*/  BSSY.RECONVERGENT B2, `(.L_x_6) ;  /* 0x000017b000027945 */ /* 0x000fd80003800200 */
[----:B-----5:R-:W-:Y:S05]  /*0590*/  @!P0 BRA `(.L_x_7) ;  /* 0x0000001400e48947 */ /* 0x020fea0003800000 */
[----:B------:R-:W0:Y:S01]  /*05a0*/  LDCU UR4, c[0x0][0x38c] ;  /* 0x00007180ff0477ac */ /* 0x000e220008000800 */
[----:B------:R-:W-:-:S05]  /*05b0*/  I2FP.F32.U32 R0, R4 ;  /* 0x0000000400007245 */ /* 0x000fca0000201000 */
[----:B------:R-:W-:Y:S01]  /*05c0*/  FMUL R0, R0, 6.28318023681640625 ;  /* 0x40c90fd000007820 */ /* 0x000fe20000400000 */
[----:B0-----:R-:W-:-:S04]  /*05d0*/  I2FP.F32.U32 R31, UR4 ;  /* 0x00000004001f7c45 */ /* 0x001fc80008201000 */
        /* <DEDUP_REMOVED lines=9> */
[----:B-----5:R-:W-:Y:S05]  /*0670*/  CALL.REL.NOINC `($__internal_0_$__cuda_sm3x_div_rn_noftz_f32_slowpath) ;  /* 0x0000001c000c7944 */ /* 0x020fea0003c00000 */
[----:B------:R-:W-:-:S07]  /*0680*/  IMAD.MOV.U32 R3, RZ, RZ, R21 ;  /* 0x000000ffff037224 */ /* 0x000fce00078e0015 */
.L_x_8:
[C---:B------:R-:W-:Y:S01]  /*0690*/  FMUL R0, R3.reuse, 0.63661974668502807617 ;  /* 0x3f22f98303007820 */ /* 0x040fe20000400000 */
[----:B------:R-:W-:Y:S01]  /*06a0*/  SHF.R.U32.HI R24, RZ, 0x17, R3 ;  /* 0x00000017ff187819 */ /* 0x000fe20000011603 */
[----:B------:R-:W-:Y:S02]  /*06b0*/  IMAD.SHL.U32 R20, R3, 0x100, RZ ;  /* 0x0000010003147824 */ /* 0x000fe400078e00ff */
[----:B------:R-:W-:Y:S01]  /*06c0*/  FMUL R26, RZ, R3 ;  /* 0x00000003ff1a7220 */ /* 0x000fe20000400000 */
[----:B------:R-:W-:Y:S01]  /*06d0*/  LOP3.LUT P0, R24, R24, 0x1f, RZ, 0xc0, !PT ;  /* 0x0000001f18187812 */ /* 0x000fe2000780c0ff */
[----:B------:R-:W0:Y:S02]  /*06e0*/  F2I.NTZ R0, R0 ;  /* 0x0000000000007305 */ /* 0x000e240000203100 */
[----:B0-----:R-:W-:-:S05]  /*06f0*/  I2FP.F32.S32 R2, R0 ;  /* 0x0000000000027245 */ /* 0x001fca0000201400 */
[----:B------:R-:W-:-:S04]  /*0700*/  FFMA R21, R2, -1.5707962512969970703, R3 ;  /* 0xbfc90fda02157823 */ /* 0x000fc80000000003 */
[----:B------:R-:W-:-:S04]  /*0710*/  FFMA R21, R2, -7.5497894158615963534e-08, R21 ;  /* 0xb3a2216802157823 */ /* 0x000fc80000000015 */
[----:B------:R-:W-:Y:S01]  /*0720*/  FFMA R21, R2, -5.3903029534742383927e-15, R21 ;  /* 0xa7c234c502157823 */ /* 0x000fe20000000015 */
[----:B------:R-:W-:Y:S01]  /*0730*/  LOP3.LUT R2, R20, 0x80000000, RZ, 0xfc, !PT ;  /* 0x8000000014027812 */ /* 0x000fe200078efcff */
[----:B------:R-:W-:Y:S06]  /*0740*/  @!P0 BRA `(.L_x_9) ;  /* 0x0000000800d08947 */ /* 0x000fec0003800000 */
[----:B------:R-:W-:Y:S01]  /*0750*/  FSETP.GE.AND P0, PT, |R3|, 105615, PT ;  /* 0x47ce47800300780b */ /* 0x000fe20003f06200 */
[----:B------:R-:W-:-:S03]  /*0760*/  IMAD.MOV.U32 R25, RZ, RZ, 0x3f800000 ;  /* 0x3f800000ff197424 */ /* 0x000fc600078e00ff */
[----:B------:R-:W-:Y:S02]  /*0770*/  FSETP.EQ.OR P2, PT, |R3|, +INF , !P0 ;  /* 0x7f8000000300780b */ /* 0x000fe40004742600 */
[----:B------:R-:W-:Y:S02]  /*0780*/  FSEL R26, R21, R26, !P0 ;  /* 0x0000001a151a7208 */ /* 0x000fe40004000000 */
[----:B------:R-:W-:-:S09]  /*0790*/  SEL R27, R0, RZ, !P0 ;  /* 0x000000ff001b7207 */ /* 0x000fd20004000000 */
.L_x_20:
[----:B------:R-:W-:Y:S01]  /*07a0*/  BSSY.RECONVERGENT B0, `(.L_x_10) ;  /* 0x0000032000007945 */ /* 0x000fe20003800200 */
[----:B------:R-:W-:Y:S01]  /*07b0*/  MOV R29, R27 ;  /* 0x0000001b001d7202 */ /* 0x000fe20000000f00 */
[----:B------:R-:W-:Y:S02]  /*07c0*/  IMAD.MOV.U32 R30, RZ, RZ, R26 ;  /* 0x000000ffff1e7224 */ /* 0x000fe400078e001a */
[----:B------:R-:W-:Y:S05]  /*07d0*/  @P2 BRA `(.L_x_11) ;  /* 0x0000000000b82947 */ /* 0x000fea0003800000 */
[----:B------:R-:W-:Y:S01]  /*07e0*/  IMAD.MOV.U32 R29, RZ, RZ, RZ ;  /* 0x000000ffff1d7224 */ /* 0x000fe200078e00ff */
[----:B------:R-:W0:Y:S01]  /*07f0*/  LDCU.64 UR8, c[0x4][URZ] ;  /* 0x01000000ff0877ac */ /* 0x000e220008000a00 */
[----:B------:R-:W-:Y:S01]  /*0800*/  IMAD.MOV.U32 R0, RZ, RZ, R1 ;  /* 0x000000ffff007224 */ /* 0x000fe200078e0001 */
[----:B------:R-:W-:Y:S01]  /*0810*/  UMOV UR5, URZ ;  /* 0x000000ff00057c82 */ /* 0x000fe20008000000 */
[----:B------:R-:W-:-:S05]  /*0820*/  UMOV UR4, URZ ;  /* 0x000000ff00047c82 */ /* 0x000fca0008000000 */
.L_x_12:
[----:B0-----:R-:W-:Y:S01]  /*0830*/  IMAD.U32 R21, RZ, RZ, UR9 ;  /* 0x00000009ff157e24 */ /* 0x001fe2000f8e00ff */
[----:B------:R-:W-:-:S05]  /*0840*/  MOV R20, UR8 ;  /* 0x0000000800147c02 */ /* 0x000fca0008000f00 */
[----:B------:R-:W2:Y:S01]  /*0850*/  LDG.E.CONSTANT R21, desc[UR6][R20.64] ;  /* 0x0000000614157981 */ /* 0x000ea2000c1e9900 */
[----:B------:R-:W-:Y:S02]  /*0860*/  UIADD3 UR8, UP0, UPT, UR8, 0x4, URZ ;  /* 0x0000000408087890 */ /* 0x000fe4000ff1e0ff */
[----:B------:R-:W-:Y:S02]  /*0870*/  UIADD3 UR4, UPT, UPT, UR4, 0x1, URZ ;  /* 0x0000000104047890 */ /* 0x000fe4000fffe0ff */
[----:B------:R-:W-:Y:S02]  /*0880*/  UIADD3.X UR9, UPT, UPT, URZ, UR9, URZ, UP0, !UPT ;  /* 0x00000009ff097290 */ /* 0x000fe400087fe4ff */
[----:B------:R-:W-:Y:S01]  /*0890*/  UISETP.NE.AND UP0, UPT, UR4, 0x6, UPT ;  /* 0x000000060400788c */ /* 0x000fe2000bf05270 */
[----:B--2---:R-:W-:-:S03]  /*08a0*/  IMAD.WIDE.U32 R22, R21, R2, RZ ;  /* 0x0000000215167225 */ /* 0x004fc600078e00ff */
[----:B------:R-:W-:-:S04]  /*08b0*/  IADD3 R31, P0, PT, R22, R29, RZ ;  /* 0x0000001d161f7210 */ /* 0x000fc80007f1e0ff */
[----:B------:R-:W-:Y:S01]  /*08c0*/  IADD3.X R29, PT, PT, R23, UR5, RZ, P0, !PT ;  /* 0x00000005171d7c10 */ /* 0x000fe200087fe4ff */
[----:B------:R0:W-:Y:S02]  /*08d0*/  STL [R0], R31 ;  /* 0x0000001f00007387 */ /* 0x0001e40000100800 */
[----:B0-----:R-:W-:Y:S01]  /*08e0*/  VIADD R0, R0, 0x4 ;  /* 0x0000000400007836 */ /* 0x001fe20000000000 */
[----:B-----5:R-:W-:Y:S06]  /*08f0*/  BRA.U UP0, `(.L_x_12) ;  /* 0xfffffffd00cc7547 */ /* 0x020fec000b83ffff */
[----:B------:R-:W-:Y:S01]  /*0900*/  SHF.R.U32.HI R0, RZ, 0x17, R3 ;  /* 0x00000017ff007819 */ /* 0x000fe20000011603 */
[----:B------:R0:W-:Y:S03]  /*0910*/  STL [R1+0x18], R29 ;  /* 0x0000181d01007387 */ /* 0x0001e60000100800 */
[----:B------:R-:W-:-:S04]  /*0920*/  LOP3.LUT R0, R0, 0xe0, RZ, 0xc0, !PT ;  /* 0x000000e000007812 */ /* 0x000fc800078ec0ff */
[----:B------:R-:W-:-:S04]  /*0930*/  IADD3 R0, PT, PT, R0, -0x80, RZ ;  /* 0xffffff8000007810 */ /* 0x000fc80007ffe0ff */
[----:B------:R-:W-:-:S05]  /*0940*/  SHF.R.U32.HI R0, RZ, 0x5, R0 ;  /* 0x00000005ff007819 */ /* 0x000fca0000011600 */
[----:B------:R-:W-:-:S05]  /*0950*/  IMAD R30, R0, -0x4, R1 ;  /* 0xfffffffc001e7824 */ /* 0x000fca00078e0201 */
[----:B------:R-:W2:Y:S04]  /*0960*/  LDL R21, [R30+0x14] ;  /* 0x000014001e157983 */ /* 0x000ea80000100800 */
[----:B------:R-:W2:Y:S04]  /*0970*/  LDL R0, [R30+0x18] ;  /* 0x000018001e007983 */ /* 0x000ea80000100800 */
[----:B------:R-:W3:Y:S01]  /*0980*/  LDL R20, [R30+0x10] ;  /* 0x000010001e147983 */ /* 0x000ee20000100800 */
[----:B------:R-:W-:Y:S01]  /*0990*/  UMOV UR4, 0x54442d19 ;  /* 0x54442d1900047882 */ /* 0x000fe20000000000 */
[----:B------:R-:W-:Y:S01]  /*09a0*/  UMOV UR5, 0x3bf921fb ;  /* 0x3bf921fb00057882 */ /* 0x000fe20000000000 */
[----:B------:R-:W-:-:S02]  /*09b0*/  ISETP.GE.AND P0, PT, R3, RZ, PT ;  /* 0x000000ff0300720c */ /* 0x000fc40003f06270 */
[-C--:B--2---:R-:W-:Y:S02]  /*09c0*/  SHF.L.W.U32.HI R0, R21, R24.reuse, R0 ;  /* 0x0000001815007219 */ /* 0x084fe40000010e00 */
[----:B---3--:R-:W-:Y:S02]  /*09d0*/  SHF.L.W.U32.HI R21, R20, R24, R21 ;  /* 0x0000001814157219 */ /* 0x008fe40000010e15 */
[--C-:B0-----:R-:W-:Y:S02]  /*09e0*/  SHF.R.U32.HI R29, RZ, 0x1e, R0.reuse ;  /* 0x0000001eff1d7819 */ /* 0x101fe40000011600 */
[C---:B------:R-:W-:Y:S01]  /*09f0*/  SHF.L.W.U32.HI R28, R21.reuse, 0x2, R0 ;  /* 0x00000002151c7819 */ /* 0x040fe20000010e00 */
[----:B------:R-:W-:-:S03]  /*0a00*/  IMAD.SHL.U32 R21, R21, 0x4, RZ ;  /* 0x0000000415157824 */ /* 0x000fc600078e00ff */
[----:B------:R-:W-:Y:S02]  /*0a10*/  SHF.R.S32.HI R22, RZ, 0x1f, R28 ;  /* 0x0000001fff167819 */ /* 0x000fe4000001141c */
[----:B------:R-:W-:Y:S02]  /*0a20*/  LOP3.LUT R30, R28, R3, RZ, 0x3c, !PT ;  /* 0x000000031c1e7212 */ /* 0x000fe400078e3cff */
[C---:B------:R-:W-:Y:S02]  /*0a30*/  LOP3.LUT R20, R22.reuse, R21, RZ, 0x3c, !PT ;  /* 0x0000001516147212 */ /* 0x040fe400078e3cff */
[----:B------:R-:W-:Y:S02]  /*0a40*/  LOP3.LUT R21, R22, R28, RZ, 0x3c, !PT ;  /* 0x0000001c16157212 */ /* 0x000fe400078e3cff */
[----:B------:R-:W-:Y:S02]  /*0a50*/  LEA.HI R29, R28, R29, RZ, 0x1 ;  /* 0x0000001d1c1d7211 */ /* 0x000fe400078f08ff */
[----:B------:R-:W-:-:S02]  /*0a60*/  ISETP.GE.AND P1, PT, R30, RZ, PT ;  /* 0x000000ff1e00720c */ /* 0x000fc40003f26270 */
[----:B------:R-:W0:Y:S01]  /*0a70*/  I2F.F64.S64 R20, R20 ;  /* 0x0000001400147312 */ /* 0x000e220000301c00 */
[----:B------:R-:W-:Y:S01]  /*0a80*/  @!P0 IMAD.MOV R29, RZ, RZ, -R29 ;  /* 0x000000ffff1d8224 */ /* 0x000fe200078e0a1d */
[----:B0-----:R-:W-:-:S10]  /*0a90*/  DMUL R22, R20, UR4 ;  /* 0x0000000414167c28 */ /* 0x001fd40008000000 */
[----:B------:R-:W0:Y:S02]  /*0aa0*/  F2F.F32.F64 R22, R22 ;  /* 0x0000001600167310 */ /* 0x000e240000301000 */
[----:B0-----:R-:W-:-:S07]  /*0ab0*/  FSEL R30, -R22, R22, !P1 ;  /* 0x00000016161e7208 */ /* 0x001fce0004800100 */
.L_x_11:
[----:B------:R-:W-:Y:S05]  /*0ac0*/  BSYNC.RECONVERGENT B0 ;  /* 0x0000000000007941 */ /* 0x000fea0003800200 */
.L_x_10:
[----:B------:R-:W-:Y:S01]  /*0ad0*/  MOV R0, 0x37cbac00 ;  /* 0x37cbac0000007802 */ /* 0x000fe20000000f00 */
[----:B------:R-:W-:Y:S01]  /*0ae0*/  FMUL R21, R30, R30 ;  /* 0x0000001e1e157220 */ /* 0x000fe20000400000 */
[C---:B------:R-:W-:Y:S01]  /*0af0*/  LOP3.LUT R22, R29.reuse, 0x1, RZ, 0xc0, !PT ;  /* 0x000000011d167812 */ /* 0x040fe200078ec0ff */
[----:B------:R-:W-:Y:S02]  /*0b00*/  VIADD R23, R29, 0x1 ;  /* 0x000000011d177836 */ /* 0x000fe40000000000 */
[----:B------:R-:W-:Y:S02]  /*0b10*/  HFMA2 R29, -RZ, RZ, 1.541015625, -0.052001953125 ;  /* 0x3e2aaaa8ff1d7431 */ /* 0x000fe400000001ff */
[----:B------:R-:W-:Y:S01]  /*0b20*/  FFMA R20, R21, R0, -0.0013887860113754868507 ;  /* 0xbab607ed15147423 */ /* 0x000fe20000000000 */
[----:B------:R-:W-:Y:S01]  /*0b30*/  IMAD.MOV.U32 R28, RZ, RZ, 0x3c0885e4 ;  /* 0x3c0885e4ff1c7424 */ /* 0x000fe200078e00ff */
[----:B------:R-:W-:Y:S01]  /*0b40*/  ISETP.NE.U32.AND P0, PT, R22, 0x1, PT ;  /* 0x000000011600780c */ /* 0x000fe20003f05070 */
[----:B------:R-:W-:Y:S01]  /*0b50*/  BSSY.RECONVERGENT B0, `(.L_x_13) ;  /* 0x0000039000007945 */ /* 0x000fe20003800200 */
[----:B------:R-:W-:Y:S01]  /*0b60*/  LOP3.LUT P1, RZ, R23, 0x2, RZ, 0xc0, !PT ;  /* 0x0000000217ff7812 */ /* 0x000fe2000782c0ff */
[----:B------:R-:W-:Y:S01]  /*0b70*/  IMAD.MOV.U32 R34, RZ, RZ, R27 ;  /* 0x000000ffff227224 */ /* 0x000fe200078e001b */
[----:B------:R-:W-:-:S02]  /*0b80*/  FSEL R22, R20, -0.00019574658654164522886, P0 ;  /* 0xb94d415314167808 */ /* 0x000fc40000000000 */
[----:B------:R-:W-:Y:S02]  /*0b90*/  FSEL R32, R28, 0.041666727513074874878, !P0 ;  /* 0x3d2aaabb1c207808 */ /* 0x000fe40004000000 */
[----:B------:R-:W-:Y:S02]  /*0ba0*/  FSEL R20, R30, 1, !P0 ;  /* 0x3f8000001e147808 */ /* 0x000fe40004000000 */
[----:B------:R-:W-:Y:S01]  /*0bb0*/  FSEL R31, -R29, -0.4999999701976776123, !P0 ;  /* 0xbeffffff1d1f7808 */ /* 0x000fe20004000100 */
[C---:B------:R-:W-:Y:S02]  /*0bc0*/  FFMA R22, R21.reuse, R22, R32 ;  /* 0x0000001615167223 */ /* 0x040fe40000000020 */
[C---:B------:R-:W-:Y:S02]  /*0bd0*/  FFMA R23, R21.reuse, R20, RZ ;  /* 0x0000001415177223 */ /* 0x040fe400000000ff */
[----:B------:R-:W-:Y:S01]  /*0be0*/  FFMA R22, R21, R22, R31 ;  /* 0x0000001615167223 */ /* 0x000fe2000000001f */
[----:B------:R-:W-:-:S03]  /*0bf0*/  IMAD.MOV.U32 R31, RZ, RZ, R26 ;  /* 0x000000ffff1f7224 */ /* 0x000fc600078e001a */
[----:B------:R-:W-:-:S04]  /*0c00*/  FFMA R23, R23, R22, R20 ;  /* 0x0000001617177223 */ /* 0x000fc80000000014 */
[----:B------:R-:W-:-:S04]  /*0c10*/  @P1 FADD R23, RZ, -R23 ;  /* 0x80000017ff171221 */ /* 0x000fc80000000000 */
[----:B------:R-:W-:Y:S01]  /*0c20*/  FFMA R30, R23, R25, R14 ;  /* 0x00000019171e7223 */ /* 0x000fe2000000000e */
[----:B------:R-:W-:Y:S06]  /*0c30*/  @P2 BRA `(.L_x_14) ;  /* 0x0000000000a82947 */ /* 0x000fec0003800000 */
[----:B------:R-:W-:Y:S01]  /*0c40*/  MOV R32, RZ ;  /* 0x000000ff00207202 */ /* 0x000fe20000000f00 */
[----:B------:R-:W-:Y:S01]  /*0c50*/  IMAD.MOV.U32 R31, RZ, RZ, RZ ;  /* 0x000000ffff1f7224 */ /* 0x000fe200078e00ff */
[----:B------:R-:W-:-:S06]  /*0c60*/  UMOV UR4, URZ ;  /* 0x000000ff00047c82 */ /* 0x000fcc0008000000 */
.L_x_15:
[----:B0-----:R-:W0:Y:S02]  /*0c70*/  LDC.64 R20, c[0x4][RZ] ;  /* 0x01000000ff147b82 */ /* 0x001e240000000a00 */
[----:B0-----:R-:W-:-:S05]  /*0c80*/  IMAD.WIDE.U32 R22, R31, 0x4, R20 ;  /* 0x000000041f167825 */ /* 0x001fca00078e0014 */
[----:B------:R-:W2:Y:S01]  /*0c90*/  LDG.E.CONSTANT R21, desc[UR6][R22.64] ;  /* 0x0000000616157981 */ /* 0x000ea2000c1e9900 */
[C---:B------:R-:W-:Y:S01]  /*0ca0*/  IMAD R33, R31.reuse, 0x4, R1 ;  /* 0x000000041f217824 */ /* 0x040fe200078e0201 */
[----:B------:R-:W-:-:S04]  /*0cb0*/  IADD3 R31, PT, PT, R31, 0x1, RZ ;  /* 0x000000011f1f7810 */ /* 0x000fc80007ffe0ff */
[----:B------:R-:W-:Y:S01]  /*0cc0*/  ISETP.NE.AND P0, PT, R31, 0x6, PT ;  /* 0x000000061f00780c */ /* 0x000fe20003f05270 */
[----:B--2---:R-:W-:-:S03]  /*0cd0*/  IMAD.WIDE.U32 R20, R21, R2, RZ ;  /* 0x0000000215147225 */ /* 0x004fc600078e00ff */
[----:B------:R-:W-:-:S04]  /*0ce0*/  IADD3 R20, P1, PT, R20, R32, RZ ;  /* 0x0000002014147210 */ /* 0x000fc80007f3e0ff */
[----:B------:R-:W-:Y:S01]  /*0cf0*/  IADD3.X R32, PT, PT, R21, UR4, RZ, P1, !PT ;  /* 0x0000000415207c10 */ /* 0x000fe20008ffe4ff */
[----:B------:R0:W-:Y:S04]  /*0d00*/  STL [R33], R20 ;  /* 0x0000001421007387 */ /* 0x0001e80000100800 */
[----:B-----5:R-:W-:Y:S05]  /*0d10*/  @P0 BRA `(.L_x_15) ;  /* 0xfffffffc00d40947 */ /* 0x020fea000383ffff */
[----:B0-----:R-:W-:Y:S01]  /*0d20*/  SHF.R.U32.HI R20, RZ, 0x17, R3 ;  /* 0x00000017ff147819 */ /* 0x001fe20000011603 */
[----:B------:R0:W-:Y:S03]  /*0d30*/  STL [R1+0x18], R32 ;  /* 0x0000182001007387 */ /* 0x0001e60000100800 */
[----:B------:R-:W-:-:S05]  /*0d40*/  LOP3.LUT R20, R20, 0xe0, RZ, 0xc0, !PT ;  /* 0x000000e014147812 */ /* 0x000fca00078ec0ff */
[----:B------:R-:W-:-:S05]  /*0d50*/  VIADD R20, R20, 0xffffff80 ;  /* 0xffffff8014147836 */ /* 0x000fca0000000000 */
        /* <DEDUP_REMOVED lines=9> */
[----:B---3--:R-:W-:-:S04]  /*0df0*/  SHF.L.W.U32.HI R20, R20, R24, R21 ;  /* 0x0000001814147219 */ /* 0x008fc80000010e15 */
[C-C-:B------:R-:W-:Y:S01]  /*0e00*/  SHF.L.W.U32.HI R34, R20.reuse, 0x2, R31.reuse ;  /* 0x0000000214227819 */ /* 0x140fe20000010e1f */
[----:B------:R-:W-:Y:S01]  /*0e10*/  IMAD.SHL.U32 R20, R20, 0x4, RZ ;  /* 0x0000000414147824 */ /* 0x000fe200078e00ff */
[----:B------:R-:W-:Y:S02]  /*0e20*/  SHF.R.U32.HI R31, RZ, 0x1e, R31 ;  /* 0x0000001eff1f7819 */ /* 0x000fe4000001161f */
[----:B------:R-:W-:Y:S02]  /*0e30*/  SHF.R.S32.HI R21, RZ, 0x1f, R34 ;  /* 0x0000001fff157819 */ /* 0x000fe40000011422 */
[----:B0-----:R-:W-:Y:S02]  /*0e40*/  LOP3.LUT R32, R34, R3, RZ, 0x3c, !PT ;  /* 0x0000000322207212 */ /* 0x001fe400078e3cff */
[C---:B------:R-:W-:Y:S02]  /*0e50*/  LOP3.LUT R20, R21.reuse, R20, RZ, 0x3c, !PT ;  /* 0x0000001415147212 */ /* 0x040fe400078e3cff */
[----:B------:R-:W-:-:S02]  /*0e60*/  LOP3.LUT R21, R21, R34, RZ, 0x3c, !PT ;  /* 0x0000002215157212 */ /* 0x000fc400078e3cff */
[----:B------:R-:W-:Y:S02]  /*0e70*/  ISETP.GE.AND P0, PT, R32, RZ, PT ;  /* 0x000000ff2000720c */ /* 0x000fe40003f06270 */
[----:B------:R-:W-:Y:S02]  /*0e80*/  LEA.HI R34, R34, R31, RZ, 0x1 ;  /* 0x0000001f22227211 */ /* 0x000fe400078f08ff */
[----:B------:R-:W0:Y:S02]  /*0e90*/  I2F.F64.S64 R20, R20 ;  /* 0x0000001400147312 */ /* 0x000e240000301c00 */
[----:B------:R-:W-:Y:S01]  /*0ea0*/  @!P1 IADD3 R34, PT, PT, -R34, RZ, RZ ;  /* 0x000000ff22229210 */ /* 0x000fe20007ffe1ff */
[----:B0-----:R-:W-:-:S10]  /*0eb0*/  DMUL R22, R20, UR4 ;  /* 0x0000000414167c28 */ /* 0x001fd40008000000 */
[----:B------:R-:W0:Y:S02]  /*0ec0*/  F2F.F32.F64 R22, R22 ;  /* 0x0000001600167310 */ /* 0x000e240000301000 */
[----:B0-----:R-:W-:-:S07]  /*0ed0*/  FSEL R31, -R22, R22, !P0 ;  /* 0x00000016161f7208 */ /* 0x001fce0004000100 */
.L_x_14:
[----:B------:R-:W-:Y:S05]  /*0ee0*/  BSYNC.RECONVERGENT B0 ;  /* 0x0000000000007941 */ /* 0x000fea0003800200 */
.L_x_13:
[----:B------:R-:W0:Y:S01]  /*0ef0*/  MUFU.RCP R20, R15 ;  /* 0x0000000f00147308 */ /* 0x000e220000001000 */
[----:B------:R-:W-:Y:S01]  /*0f00*/  LOP3.LUT R22, R34, 0x1, RZ, 0xc0, !PT ;  /* 0x0000000122167812 */ /* 0x000fe200078ec0ff */
[----:B------:R-:W-:Y:S01]  /*0f10*/  FMUL R21, R31, R31 ;  /* 0x0000001f1f157220 */ /* 0x000fe20000400000 */
[----:B------:R-:W-:Y:S01]  /*0f20*/  FADD R30, R30, 0.5 ;  /* 0x3f0000001e1e7421 */ /* 0x000fe20000000000 */
[----:B------:R-:W-:Y:S01]  /*0f30*/  LOP3.LUT P1, RZ, R34, 0x2, RZ, 0xc0, !PT ;  /* 0x0000000222ff7812 */ /* 0x000fe2000782c0ff */
[----:B------:R-:W-:Y:S01]  /*0f40*/  BSSY.RECONVERGENT B3, `(.L_x_16) ;  /* 0x0000019000037945 */ /* 0x000fe20003800200 */
[----:B------:R-:W-:Y:S01]  /*0f50*/  ISETP.NE.U32.AND P0, PT, R22, 0x1, PT ;  /* 0x000000011600780c */ /* 0x000fe20003f05070 */
[----:B------:R-:W-:-:S03]  /*0f60*/  FFMA R0, R21, R0, -0.0013887860113754868507 ;  /* 0xbab607ed15007423 */ /* 0x000fc60000000000 */
[----:B------:R-:W-:Y:S02]  /*0f70*/  FSEL R28, R28, 0.041666727513074874878, P0 ;  /* 0x3d2aaabb1c1c7808 */ /* 0x000fe40000000000 */
[----:B------:R-:W-:Y:S02]  /*0f80*/  FSEL R0, R0, -0.00019574658654164522886, !P0 ;  /* 0xb94d415300007808 */ /* 0x000fe40004000000 */
[----:B------:R-:W-:-:S03]  /*0f90*/  FSEL R22, -R29, -0.4999999701976776123, P0 ;  /* 0xbeffffff1d167808 */ /* 0x000fc60000000100 */
[----:B------:R-:W-:Y:S01]  /*0fa0*/  FFMA R28, R21, R0, R28 ;  /* 0x00000000151c7223 */ /* 0x000fe2000000001c */
[----:B------:R-:W-:Y:S01]  /*0fb0*/  FSEL R0, R31, 1, P0 ;  /* 0x3f8000001f007808 */ /* 0x000fe20000000000 */
[----:B------:R-:W1:Y:S01]  /*0fc0*/  FCHK P0, R30, R15 ;  /* 0x0000000f1e007302 */ /* 0x000e620000000000 */
[----:B0-----:R-:W-:Y:S01]  /*0fd0*/  FFMA R23, -R15, R20, 1 ;  /* 0x3f8000000f177423 */ /* 0x001fe20000000114 */
[C---:B------:R-:W-:Y:S02]  /*0fe0*/  FFMA R22, R21.reuse, R28, R22 ;  /* 0x0000001c15167223 */ /* 0x040fe40000000016 */
[----:B------:R-:W-:Y:S01]  /*0ff0*/  FFMA R21, R21, R0, RZ ;  /* 0x0000000015157223 */ /* 0x000fe200000000ff */
[----:B------:R-:W-:-:S03]  /*1000*/  FFMA R20, R20, R23, R20 ;  /* 0x0000001714147223 */ /* 0x000fc60000000014 */
[----:B------:R-:W-:Y:S01]  /*1010*/  FFMA R0, R21, R22, R0 ;  /* 0x0000001615007223 */ /* 0x000fe20000000000 */
[----:B------:R-:W-:-:S03]  /*1020*/  FFMA R23, R20, R30, RZ ;  /* 0x0000001e14177223 */ /* 0x000fc600000000ff */
[----:B------:R-:W-:Y:S01]  /*1030*/  @P1 FADD R0, RZ, -R0 ;  /* 0x80000000ff001221 */ /* 0x000fe20000000000 */
[----:B------:R-:W-:-:S03]  /*1040*/  FFMA R21, -R15, R23, R30 ;  /* 0x000000170f157223 */ /* 0x000fc6000000011e */
[----:B------:R-:W-:Y:S01]  /*1050*/  FFMA R33, R0, R25, R13 ;  /* 0x0000001900217223 */ /* 0x000fe2000000000d */
[----:B------:R-:W-:Y:S01]  /*1060*/  FFMA R20, R20, R21, R23 ;  /* 0x0000001514147223 */ /* 0x000fe20000000017 */
[----:B-1----:R-:W-:Y:S06]  /*1070*/  @!P0 BRA `(.L_x_17) ;  /* 0x0000000000148947 */ /* 0x002fec0003800000 */
[----:B------:R-:W-:Y:S01]  /*1080*/  IMAD.MOV.U32 R0, RZ, RZ, R30 ;  /* 0x000000ffff007224 */ /* 0x000fe200078e001e */
[----:B------:R-:W-:Y:S01]  /*1090*/  MOV R22, 0x10c0 ;  /* 0x000010c000167802 */ /* 0x000fe20000000f00 */
[----:B------:R-:W-:-:S07]  /*10a0*/  IMAD.MOV.U32 R31, RZ, RZ, R15 ;  /* 0x000000ffff1f7224 */ /* 0x000fce00078e000f */
[----:B-----5:R-:W-:Y:S05]  /*10b0*/  CALL.REL.NOINC `($__internal_0_$__cuda_sm3x_div_rn_noftz_f32_slowpath) ;  /* 0x00000010007c7944 */ /* 0x020fea0003c00000 */
[----:B------:R-:W-:-:S07]  /*10c0*/  MOV R20, R21 ;  /* 0x0000001500147202 */ /* 0x000fce0000000f00 */
.L_x_17:
[----:B------:R-:W-:Y:S05]  /*10d0*/  BSYNC.RECONVERGENT B3 ;  /* 0x0000000000037941 */ /* 0x000fea0003800200 */
.L_x_16:
[----:B------:R-:W0:Y:S01]  /*10e0*/  MUFU.RCP R21, R6 ;  /* 0x0000000600157308 */ /* 0x000e220000001000 */
[----:B------:R-:W-:Y:S01]  /*10f0*/  FADD R0, R33, 0.5 ;  /* 0x3f00000021007421 */ /* 0x000fe20000000000 */
[----:B------:R-:W-:Y:S06]  /*1100*/  BSSY.RECONVERGENT B3, `(.L_x_18) ;  /* 0x000000b000037945 */ /* 0x000fec0003800200 */
[----:B------:R-:W1:Y:S01]  /*1110*/  FCHK P0, R0, R6 ;  /* 0x0000000600007302 */ /* 0x000e620000000000 */
[----:B0-----:R-:W-:-:S04]  /*1120*/  FFMA R22, -R6, R21, 1 ;  /* 0x3f80000006167423 */ /* 0x001fc80000000115 */
[----:B------:R-:W-:-:S04]  /*1130*/  FFMA R21, R21, R22, R21 ;  /* 0x0000001615157223 */ /* 0x000fc80000000015 */
[----:B------:R-:W-:-:S04]  /*1140*/  FFMA R22, R0, R21, RZ ;  /* 0x0000001500167223 */ /* 0x000fc800000000ff */
[----:B------:R-:W-:-:S04]  /*1150*/  FFMA R23, -R6, R22, R0 ;  /* 0x0000001606177223 */ /* 0x000fc80000000100 */
[----:B------:R-:W-:Y:S01]  /*1160*/  FFMA R21, R21, R23, R22 ;  /* 0x0000001715157223 */ /* 0x000fe20000000016 */
[----:B-1----:R-:W-:Y:S06]  /*1170*/  @!P0 BRA `(.L_x_19) ;  /* 0x00000000000c8947 */ /* 0x002fec0003800000 */
[----:B------:R-:W-:Y:S01]  /*1180*/  IMAD.MOV.U32 R31, RZ, RZ, R6 ;  /* 0x000000ffff1f7224 */ /* 0x000fe200078e0006 */
[----:B------:R-:W-:-:S07]  /*1190*/  MOV R22, 0x11b0 ;  /* 0x000011b000167802 */ /* 0x000fce0000000f00 */
[----:B-----5:R-:W-:Y:S05]  /*11a0*/  CALL.REL.NOINC `($__internal_0_$__cuda_sm3x_div_rn_noftz_f32_slowpath) ;  /* 0x0000001000407944 */ /* 0x020fea0003c00000 */
.L_x_19:
[----:B------:R-:W-:Y:S05]  /*11b0*/  BSYNC.RECONVERGENT B3 ;  /* 0x0000000000037941 */ /* 0x000fea0003800200 */
.L_x_18:
[----:B------:R-:W0:Y:S01]  /*11c0*/  LDCU UR4, c[0x0][0x398] ;  /* 0x00007300ff0477ac */ /* 0x000e220008000800 */
[----:B------:R-:W-:Y:S01]  /*11d0*/  IMAD.MOV.U32 R22, RZ, RZ, -0x3e000000 ;  /* 0xc2000000ff167424 */ /* 0x000fe200078e00ff */
[----:B------:R-:W-:-:S05]  /*11e0*/  UMOV UR5, URZ ;  /* 0x000000ff00057c82 */ /* 0x000fca0008000000 */
[----:B0-----:R-:W5:Y:S01]  /*11f0*/  TEX.LL R22, R20, R20, R22, UR4, 2D ;  /* 0x28ff041614147f60 */ /* 0x001f6200089e0f16 */
[----:B------:R-:W-:Y:S01]  /*1200*/  FADD R25, R25, 1 ;  /* 0x3f80000019197421 */ /* 0x000fe20000000000 */
[----:B------:R-:W-:-:S04]  /*1210*/  FADD R5, R5, 1 ;  /* 0x3f80000005057421 */ /* 0x000fc80000000000 */
[----:B------:R-:W-:Y:S01]  /*1220*/  FSETP.GTU.AND P0, PT, R25, R12, PT ;  /* 0x0000000c1900720b */ /* 0x000fe20003f0c000 */
[----:B-----5:R-:W-:Y:S01]  /*1230*/  FADD R9, R20, R9 ;  /* 0x0000000914097221 */ /* 0x020fe20000000000 */
[----:B------:R-:W-:Y:S01]  /*1240*/  FADD R10, R21, R10 ;  /* 0x0000000a150a7221 */ /* 0x000fe20000000000 */
[----:B------:R-:W-:Y:S01]  /*1250*/  FADD R7, R22, R7 ;  /* 0x0000000716077221 */ /* 0x000fe20000000000 */
[----:B------:R-:W-:-:S09]  /*1260*/  FADD R8, R23, R8 ;  /* 0x0000000817087221 */ /* 0x000fd20000000000 */
[----:B------:R-:W-:Y:S05]  /*1270*/  @!P0 BRA `(.L_x_20) ;  /* 0xfffffff400488947 */ /* 0x000fea000383ffff */
[----:B------:R-:W-:Y:S05]  /*1280*/  BRA `(.L_x_7) ;  /* 0x0000000800a87947 */ /* 0x000fea0003800000 */
.L_x_9:
[----:B------:R-:W-:Y:S01]  /*1290*/  FSETP.GE.AND P0, PT, |R3|, 105615, PT ;  /* 0x47ce47800300780b */ /* 0x000fe20003f06200 */
[----:B------:R-:W-:-:S03]  /*12a0*/  HFMA2 R25, -RZ, RZ, 1.875, 0 ;  /* 0x3f800000ff197431 */ /* 0x000fc600000001ff */
[----:B------:R-:W-:Y:S02]  /*12b0*/  FSEL R24, R21, R26, !P0 ;  /* 0x0000001a15187208 */ /* 0x000fe40004000000 */
[----:B------:R-:W-:Y:S02]  /*12c0*/  FSETP.EQ.OR P2, PT, |R3|, +INF , !P0 ;  /* 0x7f8000000300780b */ /* 0x000fe40004742600 */
[----:B------:R-:W-:-:S11]  /*12d0*/  SEL R26, R0, RZ, !P0 ;  /* 0x000000ff001a7207 */ /* 0x000fd60004000000 */
.L_x_31:
[----:B------:R-:W-:Y:S01]  /*12e0*/  BSSY.RECONVERGENT B0, `(.L_x_21) ;  /* 0x000002b000007945 */ /* 0x000fe20003800200 */
[----:B------:R-:W-:Y:S02]  /*12f0*/  IMAD.MOV.U32 R28, RZ, RZ, R26 ;  /* 0x000000ffff1c7224 */ /* 0x000fe400078e001a */
[----:B------:R-:W-:Y:S01]  /*1300*/  IMAD.MOV.U32 R29, RZ, RZ, R24 ;  /* 0x000000ffff1d7224 */ /* 0x000fe200078e0018 */
[----:B------:R-:W-:Y:S06]  /*1310*/  @P2 BRA `(.L_x_22) ;  /* 0x00000000009c2947 */ /* 0x000fec0003800000 */
[----:B------:R-:W-:Y:S01]  /*1320*/  MOV R29, RZ ;  /* 0x000000ff001d7202 */ /* 0x000fe20000000f00 */
[----:B------:R-:W-:Y:S01]  /*1330*/  IMAD.MOV.U32 R0, RZ, RZ, RZ ;  /* 0x000000ffff007224 */ /* 0x000fe200078e00ff */
[----:B------:R-:W-:-:S06]  /*1340*/  UMOV UR4, URZ ;  /* 0x000000ff00047c82 */ /* 0x000fcc0008000000 */
.L_x_23:
        /* <DEDUP_REMOVED lines=11> */
[----:B------:R-:W-:Y:S01]  /*1400*/  SHF.R.U32.HI R0, RZ, 0x17, R3 ;  /* 0x00000017ff007819 */ /* 0x000fe20000011603 */
[----:B------:R1:W-:Y:S03]  /*1410*/  STL [R1+0x18], R29 ;  /* 0x0000181d01007387 */ /* 0x0003e60000100800 */
[----:B------:R-:W-:-:S05]  /*1420*/  LOP3.LUT R0, R0, 0xe0, RZ, 0xc0, !PT ;  /* 0x000000e000007812 */ /* 0x000fca00078ec0ff */
[----:B------:R-:W-:-:S05]  /*1430*/  VIADD R0, R0, 0xffffff80 ;  /* 0xffffff8000007836 */ /* 0x000fca0000000000 */
[----:B------:R-:W-:-:S05]  /*1440*/  SHF.R.U32.HI R0, RZ, 0x5, R0 ;  /* 0x00000005ff007819 */ /* 0x000fca0000011600 */
[----:B------:R-:W-:-:S05]  /*1450*/  IMAD R30, R0, -0x4, R1 ;  /* 0xfffffffc001e7824 */ /* 0x000fca00078e0201 */
[----:B------:R-:W2:Y:S04]  /*1460*/  LDL R0, [R30+0x14] ;  /* 0x000014001e007983 */ /* 0x000ea80000100800 */
[----:B0-----:R-:W2:Y:S01]  /*1470*/  LDL R27, [R30+0x18] ;  /* 0x000018001e1b7983 */ /* 0x001ea20000100800 */
[----:B------:R-:W-:Y:S01]  /*1480*/  UMOV UR4, 0x54442d19 ;  /* 0x54442d1900047882 */ /* 0x000fe20000000000 */
[----:B------:R-:W-:Y:S01]  /*1490*/  UMOV UR5, 0x3bf921fb ;  /* 0x3bf921fb00057882 */ /* 0x000fe20000000000 */
[----:B------:R-:W-:Y:S02]  /*14a0*/  ISETP.GE.AND P1, PT, R3, RZ, PT ;  /* 0x000000ff0300720c */ /* 0x000fe40003f26270 */
[C-C-:B--2---:R-:W-:Y:S01]  /*14b0*/  SHF.L.W.U32.HI R28, R0.reuse, 0x2, R27.reuse ;  /* 0x00000002001c7819 */ /* 0x144fe20000010e1b */
[----:B------:R-:W-:Y:S01]  /*14c0*/  IMAD.SHL.U32 R0, R0, 0x4, RZ ;  /* 0x0000000400007824 */ /* 0x000fe200078e00ff */
[----:B------:R-:W-:-:S02]  /*14d0*/  SHF.R.U32.HI R27, RZ, 0x1e, R27 ;  /* 0x0000001eff1b7819 */ /* 0x000fc4000001161b */
[----:B------:R-:W-:-:S04]  /*14e0*/  SHF.R.S32.HI R21, RZ, 0x1f, R28 ;  /* 0x0000001fff157819 */ /* 0x000fc8000001141c */
[C---:B------:R-:W-:Y:S02]  /*14f0*/  LOP3.LUT R20, R21.reuse, R0, RZ, 0x3c, !PT ;  /* 0x0000000015147212 */ /* 0x040fe400078e3cff */
[----:B------:R-:W-:Y:S02]  /*1500*/  LOP3.LUT R21, R21, R28, RZ, 0x3c, !PT ;  /* 0x0000001c15157212 */ /* 0x000fe400078e3cff */
[C---:B------:R-:W-:Y:S02]  /*1510*/  LOP3.LUT R0, R28.reuse, R3, RZ, 0x3c, !PT ;  /* 0x000000031c007212 */ /* 0x040fe400078e3cff */
[----:B------:R-:W-:Y:S02]  /*1520*/  LEA.HI R28, R28, R27, RZ, 0x1 ;  /* 0x0000001b1c1c7211 */ /* 0x000fe400078f08ff */
[----:B------:R-:W0:Y:S01]  /*1530*/  I2F.F64.S64 R20, R20 ;  /* 0x0000001400147312 */ /* 0x000e220000301c00 */
[----:B------:R-:W-:Y:S02]  /*1540*/  ISETP.GE.AND P0, PT, R0, RZ, PT ;  /* 0x000000ff0000720c */ /* 0x000fe40003f06270 */
[----:B------:R-:W-:Y:S01]  /*1550*/  @!P1 IADD3 R28, PT, PT, -R28, RZ, RZ ;  /* 0x000000ff1c1c9210 */ /* 0x000fe20007ffe1ff */
[----:B0-----:R-:W-:-:S10]  /*1560*/  DMUL R22, R20, UR4 ;  /* 0x0000000414167c28 */ /* 0x001fd40008000000 */
[----:B------:R-:W1:Y:S02]  /*1570*/  F2F.F32.F64 R22, R22 ;  /* 0x0000001600167310 */ /* 0x000e640000301000 */
[----:B-1----:R-:W-:-:S07]  /*1580*/  FSEL R29, -R22, R22, !P0 ;  /* 0x00000016161d7208 */ /* 0x002fce0004000100 */
.L_x_22:
[----:B------:R-:W-:Y:S05]  /*1590*/  BSYNC.RECONVERGENT B0 ;  /* 0x0000000000007941 */ /* 0x000fea0003800200 */
.L_x_21:
[----:B------:R-:W-:Y:S02]  /*15a0*/  IMAD.MOV.U32 R0, RZ, RZ, 0x37cbac00 ;  /* 0x37cbac00ff007424 */ /* 0x000fe400078e00ff */
[----:B------:R-:W-:Y:S01]  /*15b0*/  FMUL R21, R29, R29 ;  /* 0x0000001d1d157220 */ /* 0x000fe20000400000 */
[C---:B------:R-:W-:Y:S01]  /*15c0*/  LOP3.LUT R22, R28.reuse, 0x1, RZ, 0xc0, !PT ;  /* 0x000000011c167812 */ /* 0x040fe200078ec0ff */
[----:B------:R-:W-:Y:S01]  /*15d0*/  IMAD.MOV.U32 R27, RZ, RZ, 0x3c0885e4 ;  /* 0x3c0885e4ff1b7424 */ /* 0x000fe200078e00ff */
[----:B------:R-:W-:Y:S01]  /*15e0*/  IADD3 R23, PT, PT, R28, 0x1, RZ ;  /* 0x000000011c177810 */ /* 0x000fe20007ffe0ff */
[----:B------:R-:W-:Y:S01]  /*15f0*/  FFMA R20, R21, R0, -0.0013887860113754868507 ;  /* 0xbab607ed15147423 */ /* 0x000fe20000000000 */
[----:B------:R-:W-:Y:S01]  /*1600*/  ISETP.NE.U32.AND P0, PT, R22, 0x1, PT ;  /* 0x000000011600780c */ /* 0x000fe20003f05070 */
[----:B------:R-:W-:Y:S01]  /*1610*/  IMAD.MOV.U32 R28, RZ, RZ, 0x3e2aaaa8 ;  /* 0x3e2aaaa8ff1c7424 */ /* 0x000fe200078e00ff */
[----:B------:R-:W-:Y:S01]  /*1620*/  LOP3.LUT P1, RZ, R23, 0x2, RZ, 0xc0, !PT ;  /* 0x0000000217ff7812 */ /* 0x000fe2000782c0ff */
[----:B------:R-:W-:Y:S01]  /*1630*/  BSSY.RECONVERGENT B0, `(.L_x_24) ;  /* 0x0000035000007945 */ /* 0x000fe20003800200 */
[----:B------:R-:W-:-:S02]  /*1640*/  FSEL R22, R20, -0.00019574658654164522886, P0 ;  /* 0xb94d415314167808 */ /* 0x000fc40000000000 */
[----:B------:R-:W-:Y:S02]  /*1650*/  FSEL R30, R27, 0.041666727513074874878, !P0 ;  /* 0x3d2aaabb1b1e7808 */ /* 0x000fe40004000000 */
[----:B------:R-:W-:Y:S02]  /*1660*/  FSEL R20, R29, 1, !P0 ;  /* 0x3f8000001d147808 */ /* 0x000fe40004000000 */
[----:B------:R-:W-:Y:S01]  /*1670*/  FSEL R29, -R28, -0.4999999701976776123, !P0 ;  /* 0xbeffffff1c1d7808 */ /* 0x000fe20004000100 */
[C---:B------:R-:W-:Y:S01]  /*1680*/  FFMA R22, R21.reuse, R22, R30 ;  /* 0x0000001615167223 */ /* 0x040fe2000000001e */
[----:B------:R-:W-:Y:S02]  /*1690*/  IMAD.MOV.U32 R30, RZ, RZ, R26 ;  /* 0x000000ffff1e7224 */ /* 0x000fe400078e001a */
[C---:B------:R-:W-:Y:S01]  /*16a0*/  FFMA R23, R21.reuse, R20, RZ ;  /* 0x0000001415177223 */ /* 0x040fe200000000ff */
[----:B------:R-:W-:Y:S01]  /*16b0*/  MOV R31, R24 ;  /* 0x00000018001f7202 */ /* 0x000fe20000000f00 */
[----:B------:R-:W-:-:S04]  /*16c0*/  FFMA R22, R21, R22, R29 ;  /* 0x0000001615167223 */ /* 0x000fc8000000001d */
[----:B------:R-:W-:-:S04]  /*16d0*/  FFMA R23, R23, R22, R20 ;  /* 0x0000001617177223 */ /* 0x000fc80000000014 */
[----:B------:R-:W-:-:S04]  /*16e0*/  @P1 FADD R23, RZ, -R23 ;  /* 0x80000017ff171221 */ /* 0x000fc80000000000 */
[----:B------:R-:W-:Y:S01]  /*16f0*/  FFMA R29, R23, R25, R14 ;  /* 0x00000019171d7223 */ /* 0x000fe2000000000e */
[----:B------:R-:W-:Y:S06]  /*1700*/  @P2 BRA `(.L_x_25) ;  /* 0x00000000009c2947 */ /* 0x000fec0003800000 */
[----:B------:R-:W-:Y:S01]  /*1710*/  IMAD.MOV.U32 R32, RZ, RZ, RZ ;  /* 0x000000ffff207224 */ /* 0x000fe200078e00ff */
[----:B------:R-:W-:Y:S01]  /*1720*/  UMOV UR4, URZ ;  /* 0x000000ff00047c82 */ /* 0x000fe20008000000 */
[----:B------:R-:W-:-:S07]  /*1730*/  IMAD.MOV.U32 R30, RZ, RZ, RZ ;  /* 0x000000ffff1e7224 */ /* 0x000fce00078e00ff */
.L_x_26:
[----:B0-----:R-:W0:Y:S02]  /*1740*/  LDC.64 R20, c[0x4][RZ] ;  /* 0x01000000ff147b82 */ /* 0x001e240000000a00 */
[----:B0-----:R-:W-:-:S05]  /*1750*/  IMAD.WIDE.U32 R22, R30, 0x4, R20 ;  /* 0x000000041e167825 */ /* 0x001fca00078e0014 */
[----:B------:R-:W2:Y:S01]  /*1760*/  LDG.E.CONSTANT R21, desc[UR6][R22.64] ;  /* 0x0000000616157981 */ /* 0x000ea2000c1e9900 */
[C---:B------:R-:W-:Y:S01]  /*1770*/  LEA R31, R30.reuse, R1, 0x2 ;  /* 0x000000011e1f7211 */ /* 0x040fe200078e10ff */
[----:B------:R-:W-:-:S05]  /*1780*/  VIADD R30, R30, 0x1 ;  /* 0x000000011e1e7836 */ /* 0x000fca0000000000 */
        /* <DEDUP_REMOVED lines=13> */
[----:B------:R-:W2:Y:S01]  /*1860*/  LDL R31, [R33+0x18] ;  /* 0x00001800211f7983 */ /* 0x000ea20000100800 */
[----:B------:R-:W-:Y:S01]  /*1870*/  UMOV UR4, 0x54442d19 ;  /* 0x54442d1900047882 */ /* 0x000fe20000000000 */
[----:B------:R-:W-:Y:S01]  /*1880*/  UMOV UR5, 0x3bf921fb ;  /* 0x3bf921fb00057882 */ /* 0x000fe20000000000 */
[----:B------:R-:W-:Y:S02]  /*1890*/  ISETP.GE.AND P1, PT, R3, RZ, PT ;  /* 0x000000ff0300720c */ /* 0x000fe40003f26270 */
[C---:B--2---:R-:W-:Y:S02]  /*18a0*/  SHF.L.W.U32.HI R30, R20.reuse, 0x2, R31 ;  /* 0x00000002141e7819 */ /* 0x044fe40000010e1f */
[----:B------:R-:W-:-:S02]  /*18b0*/  SHF.L.U32 R20, R20, 0x2, RZ ;  /* 0x0000000214147819 */ /* 0x000fc400000006ff */
[----:B------:R-:W-:Y:S02]  /*18c0*/  SHF.R.S32.HI R21, RZ, 0x1f, R30 ;  /* 0x0000001fff157819 */ /* 0x000fe4000001141e */
[----:B------:R-:W-:Y:S02]  /*18d0*/  SHF.R.U32.HI R31, RZ, 0x1e, R31 ;  /* 0x0000001eff1f7819 */ /* 0x000fe4000001161f */
[C---:B------:R-:W-:Y:S02]  /*18e0*/  LOP3.LUT R20, R21.reuse, R20, RZ, 0x3c, !PT ;  /* 0x0000001415147212 */ /* 0x040fe400078e3cff */
[----:B------:R-:W-:Y:S02]  /*18f0*/  LOP3.LUT R21, R21, R30, RZ, 0x3c, !PT ;  /* 0x0000001e15157212 */ /* 0x000fe400078e3cff */
[C---:B0-----:R-:W-:Y:S02]  /*1900*/  LOP3.LUT R32, R30.reuse, R3, RZ, 0x3c, !PT ;  /* 0x000000031e207212 */ /* 0x041fe400078e3cff */
[----:B------:R-:W-:-:S02]  /*1910*/  LEA.HI R30, R30, R31, RZ, 0x1 ;  /* 0x0000001f1e1e7211 */ /* 0x000fc400078f08ff */
[----:B------:R-:W0:Y:S01]  /*1920*/  I2F.F64.S64 R20, R20 ;  /* 0x0000001400147312 */ /* 0x000e220000301c00 */
[----:B------:R-:W-:Y:S02]  /*1930*/  ISETP.GE.AND P0, PT, R32, RZ, PT ;  /* 0x000000ff2000720c */ /* 0x000fe40003f06270 */
[----:B------:R-:W-:Y:S01]  /*1940*/  @!P1 IMAD.MOV R30, RZ, RZ, -R30 ;  /* 0x000000ffff1e9224 */ /* 0x000fe200078e0a1e */
[----:B0-----:R-:W-:-:S10]  /*1950*/  DMUL R22, R20, UR4 ;  /* 0x0000000414167c28 */ /* 0x001fd40008000000 */
[----:B------:R-:W0:Y:S02]  /*1960*/  F2F.F32.F64 R22, R22 ;  /* 0x0000001600167310 */ /* 0x000e240000301000 */
[----:B0-----:R-:W-:-:S07]  /*1970*/  FSEL R31, -R22, R22, !P0 ;  /* 0x00000016161f7208 */ /* 0x001fce0004000100 */
.L_x_25:
[----:B------:R-:W-:Y:S05]  /*1980*/  BSYNC.RECONVERGENT B0 ;  /* 0x0000000000007941 */ /* 0x000fea0003800200 */
.L_x_24:
[----:B------:R-:W-:Y:S01]  /*1990*/  FMUL R21, R31, R31 ;  /* 0x0000001f1f157220 */ /* 0x000fe20000400000 */
[C---:B------:R-:W-:Y:S01]  /*19a0*/  LOP3.LUT R20, R30.reuse, 0x1, RZ, 0xc0, !PT ;  /* 0x000000011e147812 */ /* 0x040fe200078ec0ff */
[----:B------:R-:W0:Y:S01]  /*19b0*/  MUFU.RCP R32, R15 ;  /* 0x0000000f00207308 */ /* 0x000e220000001000 */
[----:B------:R-:W-:Y:S01]  /*19c0*/  LOP3.LUT P1, RZ, R30, 0x2, RZ, 0xc0, !PT ;  /* 0x000000021eff7812 */ /* 0x000fe2000782c0ff */
[----:B------:R-:W-:Y:S01]  /*19d0*/  FFMA R0, R21, R0, -0.0013887860113754868507 ;  /* 0xbab607ed15007423 */ /* 0x000fe20000000000 */
[----:B------:R-:W-:Y:S01]  /*19e0*/  ISETP.NE.U32.AND P0, PT, R20, 0x1, PT ;  /* 0x000000011400780c */ /* 0x000fe20003f05070 */
[----:B------:R-:W-:Y:S03]  /*19f0*/  BSSY.RECONVERGENT B3, `(.L_x_27) ;  /* 0x0000018000037945 */ /* 0x000fe60003800200 */
[----:B------:R-:W-:Y:S02]  /*1a00*/  FSEL R20, R27, 0.041666727513074874878, P0 ;  /* 0x3d2aaabb1b147808 */ /* 0x000fe40000000000 */
[----:B------:R-:W-:-:S02]  /*1a10*/  FSEL R0, R0, -0.00019574658654164522886, !P0 ;  /* 0xb94d415300007808 */ /* 0x000fc40004000000 */
[----:B------:R-:W-:-:S03]  /*1a20*/  FSEL R28, -R28, -0.4999999701976776123, P0 ;  /* 0xbeffffff1c1c7808 */ /* 0x000fc60000000100 */
[----:B------:R-:W-:Y:S01]  /*1a30*/  FFMA R22, R21, R0, R20 ;  /* 0x0000000015167223 */ /* 0x000fe20000000014 */
[----:B------:R-:W-:Y:S01]  /*1a40*/  FSEL R0, R31, 1, P0 ;  /* 0x3f8000001f007808 */ /* 0x000fe20000000000 */
[----:B0-----:R-:W-:Y:S02]  /*1a50*/  FFMA R23, -R15, R32, 1 ;  /* 0x3f8000000f177423 */ /* 0x001fe40000000120 */
[----:B------:R-:W-:Y:S01]  /*1a60*/  FFMA R22, R21, R22, R28 ;  /* 0x0000001615167223 */ /* 0x000fe2000000001c */
[----:B------:R-:W-:Y:S01]  /*1a70*/  FADD R28, R29, 0.5 ;  /* 0x3f0000001d1c7421 */ /* 0x000fe20000000000 */
[----:B------:R-:W-:Y:S01]  /*1a80*/  FFMA R21, R21, R0, RZ ;  /* 0x0000000015157223 */ /* 0x000fe200000000ff */
[----:B------:R-:W-:Y:S02]  /*1a90*/  FFMA R20, R32, R23, R32 ;  /* 0x0000001720147223 */ /* 0x000fe40000000020 */
[----:B------:R-:W0:Y:S01]  /*1aa0*/  FCHK P0, R28, R15 ;  /* 0x0000000f1c007302 */ /* 0x000e220000000000 */
[----:B------:R-:W-:Y:S01]  /*1ab0*/  FFMA R0, R21, R22, R0 ;  /* 0x0000001615007223 */ /* 0x000fe20000000000 */
[----:B------:R-:W-:-:S03]  /*1ac0*/  FFMA R23, R20, R28, RZ ;  /* 0x0000001c14177223 */ /* 0x000fc600000000ff */
[----:B------:R-:W-:Y:S01]  /*1ad0*/  @P1 FADD R0, RZ, -R0 ;  /* 0x80000000ff001221 */ /* 0x000fe20000000000 */
[----:B------:R-:W-:-:S03]  /*1ae0*/  FFMA R21, -R15, R23, R28 ;  /* 0x000000170f157223 */ /* 0x000fc6000000011c */
[----:B------:R-:W-:Y:S01]  /*1af0*/  FFMA R27, R0, R25, R13 ;  /* 0x00000019001b7223 */ /* 0x000fe2000000000d */
[----:B------:R-:W-:Y:S01]  /*1b00*/  FFMA R20, R20, R21, R23 ;  /* 0x0000001514147223 */ /* 0x000fe20000000017 */
[----:B0-----:R-:W-:Y:S06]  /*1b10*/  @!P0 BRA `(.L_x_28) ;  /* 0x0000000000148947 */ /* 0x001fec0003800000 */
[----:B------:R-:W-:Y:S01]  /*1b20*/  IMAD.MOV.U32 R0, RZ, RZ, R28 ;  /* 0x000000ffff007224 */ /* 0x000fe200078e001c */
[----:B------:R-:W-:Y:S02]  /*1b30*/  MOV R31, R15 ;  /* 0x0000000f001f7202 */ /* 0x000fe40000000f00 */
[----:B------:R-:W-:-:S07]  /*1b40*/  MOV R22, 0x1b60 ;  /* 0x00001b6000167802 */ /* 0x000fce0000000f00 */
[----:B-----5:R-:W-:Y:S05]  /*1b50*/  CALL.REL.NOINC `($__internal_0_$__cuda_sm3x_div_rn_noftz_f32_slowpath) ;  /* 0x0000000400d47944 */ /* 0x020fea0003c00000 */
[----:B------:R-:W-:-:S07]  /*1b60*/  IMAD.MOV.U32 R20, RZ, RZ, R21 ;  /* 0x000000ffff147224 */ /* 0x000fce00078e0015 */
.L_x_28:
[----:B------:R-:W-:Y:S05]  /*1b70*/  BSYNC.RECONVERGENT B3 ;  /* 0x0000000000037941 */ /* 0x000fea0003800200 */
.L_x_27:
        /* <DEDUP_REMOVED lines=11> */
[----:B------:R-:W-:Y:S02]  /*1c30*/  MOV R31, R6 ;  /* 0x00000006001f7202 */ /* 0x000fe40000000f00 */
[----:B------:R-:W-:-:S07]  /*1c40*/  MOV R22, 0x1c60 ;  /* 0x00001c6000167802 */ /* 0x000fce0000000f00 */
[----:B-----5:R-:W-:Y:S05]  /*1c50*/  CALL.REL.NOINC `($__internal_0_$__cuda_sm3x_div_rn_noftz_f32_slowpath) ;  /* 0x0000000400947944 */ /* 0x020fea0003c00000 */
.L_x_30:
[----:B------:R-:W-:Y:S05]  /*1c60*/  BSYNC.RECONVERGENT B3 ;  /* 0x0000000000037941 */ /* 0x000fea0003800200 */
.L_x_29:
        /* <DEDUP_REMOVED lines=12> */
.L_x_7:
[----:B------:R-:W-:Y:S05]  /*1d30*/  BSYNC.RECONVERGENT B2 ;  /* 0x0000000000027941 */ /* 0x000fea0003800200 */
.L_x_6:
[----:B------:R-:W0:Y:S01]  /*1d40*/  LDCU UR4, c[0x0][0x38c] ;  /* 0x00007180ff0477ac */ /* 0x000e220008000800 */
[----:B------:R-:W-:-:S05]  /*1d50*/  VIADD R4, R4, 0x1 ;  /* 0x0000000104047836 */ /* 0x000fca0000000000 */
[----:B0-----:R-:W-:-:S13]  /*1d60*/  ISETP.NE.AND P0, PT, R4, UR4, PT ;  /* 0x0000000404007c0c */ /* 0x001fda000bf05270 */
[----:B------:R-:W-:Y:S05]  /*1d70*/  @P0 BRA `(.L_x_32) ;  /* 0xffffffe400fc0947 */ /* 0x000fea000383ffff */
[----:B------:R-:W-:-:S07]  /*1d80*/  FADD R5, R5, 2 ;  /* 0x4000000005057421 */ /* 0x000fce0000000000 */
.L_x_5:
[----:B------:R-:W-:Y:S01]  /*1d90*/  FSETP.GT.AND P0, PT, R5, RZ, PT ;  /* 0x000000ff0500720b */ /* 0x000fe20003f04000 */
[----:B------:R-:W-:Y:S01]  /*1da0*/  BSSY.RECONVERGENT B2, `(.L_x_33) ;  /* 0x0000042000027945 */ /* 0x000fe20003800200 */
[----:B-----5:R-:W-:Y:S01]  /*1db0*/  FFMA R16, R16, 2, R9 ;  /* 0x4000000010107823 */ /* 0x020fe20000000009 */
[----:B------:R-:W-:Y:S01]  /*1dc0*/  FFMA R10, R17, 2, R10 ;  /* 0x40000000110a7823 */ /* 0x000fe2000000000a */
[----:B------:R-:W-:Y:S01]  /*1dd0*/  FFMA R18, R18, 2, R7 ;  /* 0x4000000012127823 */ /* 0x000fe20000000007 */
[----:B------:R-:W-:-:S08]  /*1de0*/  FFMA R8, R19, 2, R8 ;  /* 0x4000000013087823 */ /* 0x000fd00000000008 */
[----:B------:R-:W-:Y:S05]  /*1df0*/  @!P0 BRA `(.L_x_34) ;  /* 0x0000000000f08947 */ /* 0x000fea0003800000 */
[----:B------:R-:W0:Y:S01]  /*1e00*/  MUFU.RCP R0, R5 ;  /* 0x0000000500007308 */ /* 0x000e220000001000 */
[----:B------:R-:W-:Y:S07]  /*1e10*/  BSSY.RECONVERGENT B3, `(.L_x_35) ;  /* 0x000000c000037945 */ /* 0x000fee0003800200 */
[----:B------:R-:W1:Y:S01]  /*1e20*/  FCHK P0, R16, R5 ;  /* 0x0000000510007302 */ /* 0x000e620000000000 */
[----:B0-----:R-:W-:-:S04]  /*1e30*/  FFMA R3, R0, -R5, 1 ;  /* 0x3f80000000037423 */ /* 0x001fc80000000805 */
[----:B------:R-:W-:-:S04]  /*1e40*/  FFMA R3, R0, R3, R0 ;  /* 0x0000000300037223 */ /* 0x000fc80000000000 */
[----:B------:R-:W-:-:S04]  /*1e50*/  FFMA R0, R16, R3, RZ ;  /* 0x0000000310007223 */ /* 0x000fc800000000ff */
[----:B------:R-:W-:-:S04]  /*1e60*/  FFMA R2, R0, -R5, R16 ;  /* 0x8000000500027223 */ /* 0x000fc80000000010 */
[----:B------:R-:W-:Y:S01]  /*1e70*/  FFMA R21, R3, R2, R0 ;  /* 0x0000000203157223 */ /* 0x000fe20000000000 */
[----:B-1----:R-:W-:Y:S06]  /*1e80*/  @!P0 BRA `(.L_x_36) ;  /* 0x0000000000108947 */ /* 0x002fec0003800000 */
[----:B------:R-:W-:Y:S01]  /*1e90*/  MOV R0, R16 ;  /* 0x0000001000007202 */ /* 0x000fe20000000f00 */
[----:B------:R-:W-:Y:S01]  /*1ea0*/  IMAD.MOV.U32 R31, RZ, RZ, R5 ;  /* 0x000000ffff1f7224 */ /* 0x000fe200078e0005 */
[----:B------:R-:W-:-:S07]  /*1eb0*/  MOV R22, 0x1ed0 ;  /* 0x00001ed000167802 */ /* 0x000fce0000000f00 */
[----:B------:R-:W-:Y:S05]  /*1ec0*/  CALL.REL.NOINC `($__internal_0_$__cuda_sm3x_div_rn_noftz_f32_slowpath) ;  /* 0x0000000000f87944 */ /* 0x000fea0003c00000 */
.L_x_36:
[----:B------:R-:W-:Y:S05]  /*1ed0*/  BSYNC.RECONVERGENT B3 ;  /* 0x0000000000037941 */ /* 0x000fea0003800200 */
.L_x_35:
[----:B------:R-:W0:Y:S01]  /*1ee0*/  MUFU.RCP R0, R5 ;  /* 0x0000000500007308 */ /* 0x000e220000001000 */
[----:B------:R-:W-:Y:S01]  /*1ef0*/  BSSY.RECONVERGENT B3, `(.L_x_37) ;  /* 0x000000d000037945 */ /* 0x000fe20003800200 */
[----:B------:R-:W-:-:S06]  /*1f00*/  IMAD.MOV.U32 R16, RZ, RZ, R21 ;  /* 0x000000ffff107224 */ /* 0x000fcc00078e0015 */
        /* <DEDUP_REMOVED lines=11> */
.L_x_38:
[----:B------:R-:W-:Y:S05]  /*1fc0*/  BSYNC.RECONVERGENT B3 ;  /* 0x0000000000037941 */ /* 0x000fea0003800200 */
.L_x_37:
        /* <DEDUP_REMOVED lines=14> */
.L_x_40:
[----:B------:R-:W-:Y:S05]  /*20b0*/  BSYNC.RECONVERGENT B3 ;  /* 0x0000000000037941 */ /* 0x000fea0003800200 */
.L_x_39:
        /* <DEDUP_REMOVED lines=14> */
.L_x_42:
[----:B------:R-:W-:Y:S05]  /*21a0*/  BSYNC.RECONVERGENT B3 ;  /* 0x0000000000037941 */ /* 0x000fea0003800200 */
.L_x_41:
[----:B------:R-:W-:-:S07]  /*21b0*/  IMAD.MOV.U32 R8, RZ, RZ, R21 ;  /* 0x000000ffff087224 */ /* 0x000fce00078e0015 */
.L_x_34:
[----:B------:R-:W-:Y:S05]  /*21c0*/  BSYNC.RECONVERGENT B2 ;  /* 0x0000000000027941 */ /* 0x000fea0003800200 */
.L_x_33:
[----:B------:R-:W0:Y:S02]  /*21d0*/  LDC.64 R2, c[0x0][0x3a8] ;  /* 0x0000ea00ff027b82 */ /* 0x000e240000000a00 */
[----:B0-----:R-:W-:-:S05]  /*21e0*/  IMAD.WIDE R2, R11, 0x4, R2 ;  /* 0x000000040b027825 */ /* 0x001fca00078e0202 */
[----:B------:R-:W-:Y:S04]  /*21f0*/  STG.E desc[UR6][R2.64], R16 ;  /* 0x0000001002007986 */ /* 0x000fe8000c101906 */
[----:B------:R-:W-:Y:S04]  /*2200*/  STG.E desc[UR6][R2.64+0x4], R10 ;  /* 0x0000040a02007986 */ /* 0x000fe8000c101906 */
[----:B------:R-:W-:Y:S04]  /*2210*/  STG.E desc[UR6][R2.64+0x8], R18 ;  /* 0x0000081202007986 */ /* 0x000fe8000c101906 */
[----:B------:R-:W-:Y:S01]  /*2220*/  STG.E desc[UR6][R2.64+0xc], R8 ;  /* 0x00000c0802007986 */ /* 0x000fe2000c101906 */
[----:B------:R-:W-:Y:S05]  /*2230*/  EXIT ;  /* 0x000000000000794d */ /* 0x000fea0003800000 */
.L_x_4:
[----:B------:R-:W0:Y:S02]  /*2240*/  LDC.64 R2, c[0x0][0x3a8] ;  /* 0x0000ea00ff027b82 */ /* 0x000e240000000a00 */
[----:B0-----:R-:W-:-:S05]  /*2250*/  IMAD.WIDE R2, R11, 0x4, R2 ;  /* 0x000000040b027825 */ /* 0x001fca00078e0202 */
[----:B-----5:R-:W-:Y:S04]  /*2260*/  STG.E desc[UR6][R2.64], R16 ;  /* 0x0000001002007986 */ /* 0x020fe8000c101906 */
[----:B------:R-:W-:Y:S04]  /*2270*/  STG.E desc[UR6][R2.64+0x4], R17 ;  /* 0x0000041102007986 */ /* 0x000fe8000c101906 */
[----:B------:R-:W-:Y:S04]  /*2280*/  STG.E desc[UR6][R2.64+0x8], R18 ;  /* 0x0000081202007986 */ /* 0x000fe8000c101906 */
[----:B------:R-:W-:Y:S01]  /*2290*/  STG.E desc[UR6][R2.64+0xc], R19 ;  /* 0x00000c1302007986 */ /* 0x000fe2000c101906 */
[----:B------:R-:W-:Y:S05]  /*22a0*/  EXIT ;  /* 0x000000000000794d */ /* 0x000fea0003800000 */
        .weak           $__internal_0_$__cuda_sm3x_div_rn_noftz_f32_slowpath
        .type           $__internal_0_$__cuda_sm3x_div_rn_noftz_f32_slowpath,@function
        .size           $__internal_0_$__cuda_sm3x_div_rn_noftz_f32_slowpath,(.L_x_55 - $__internal_0_$__cuda_sm3x_div_rn_noftz_f32_slowpath)
$__internal_0_$__cuda_sm3x_div_rn_noftz_f32_slowpath:
[----:B------:R-:W-:Y:S01]  /*22b0*/  SHF.R.U32.HI R28, RZ, 0x17, R31 ;  /* 0x00000017ff1c7819 */ /* 0x000fe2000001161f */
[----:B------:R-:W-:Y:S01]  /*22c0*/  BSSY.RECONVERGENT B0, `(.L_x_43) ;  /* 0x0000062000007945 */ /* 0x000fe20003800200 */
[----:B------:R-:W-:Y:S02]  /*22d0*/  SHF.R.U32.HI R23, RZ, 0x17, R0 ;  /* 0x00000017ff177819 */ /* 0x000fe40000011600 */
[----:B------:R-:W-:Y:S02]  /*22e0*/  LOP3.LUT R28, R28, 0xff, RZ, 0xc0, !PT ;  /* 0x000000ff1c1c7812 */ /* 0x000fe400078ec0ff */
[----:B------:R-:W-:Y:S02]  /*22f0*/  LOP3.LUT R23, R23, 0xff, RZ, 0xc0, !PT ;  /* 0x000000ff17177812 */ /* 0x000fe400078ec0ff */
[----:B------:R-:W-:-:S03]  /*2300*/  IADD3 R21, PT, PT, R28, -0x1, RZ ;  /* 0xffffffff1c157810 */ /* 0x000fc60007ffe0ff */
[----:B------:R-:W-:Y:S01]  /*2310*/  VIADD R30, R23, 0xffffffff ;  /* 0xffffffff171e7836 */ /* 0x000fe20000000000 */
[----:B------:R-:W-:-:S04]  /*2320*/  ISETP.GT.U32.AND P0, PT, R21, 0xfd, PT ;  /* 0x000000fd1500780c */ /* 0x000fc80003f04070 */
[----:B------:R-:W-:-:S13]  /*2330*/  ISETP.GT.U32.OR P0, PT, R30, 0xfd, P0 ;  /* 0x000000fd1e00780c */ /* 0x000fda0000704470 */
[----:B------:R-:W-:Y:S01]  /*2340*/  @!P0 IMAD.MOV.U32 R29, RZ, RZ, RZ ;  /* 0x000000ffff1d8224 */ /* 0x000fe200078e00ff */
[----:B------:R-:W-:Y:S06]  /*2350*/  @!P0 BRA `(.L_x_44) ;  /* 0x00000000005c8947 */ /* 0x000fec0003800000 */
[----:B------:R-:W-:Y:S02]  /*2360*/  FSETP.GTU.FTZ.AND P0, PT, |R0|, +INF , PT ;  /* 0x7f8000000000780b */ /* 0x000fe40003f1c200 */
[----:B------:R-:W-:-:S04]  /*2370*/  FSETP.GTU.FTZ.AND P1, PT, |R31|, +INF , PT ;  /* 0x7f8000001f00780b */ /* 0x000fc80003f3c200 */
[----:B------:R-:W-:-:S13]  /*2380*/  PLOP3.LUT P0, PT, P0, P1, PT, 0xf8, 0x8f ;  /* 0x00000000008f781c */ /* 0x000fda0000703f70 */
[----:B------:R-:W-:Y:S05]  /*2390*/  @P0 BRA `(.L_x_45) ;  /* 0x00000004004c0947 */ /* 0x000fea0003800000 */
[----:B------:R-:W-:-:S13]  /*23a0*/  LOP3.LUT P0, RZ, R31, 0x7fffffff, R0, 0xc8, !PT ;  /* 0x7fffffff1fff7812 */ /* 0x000fda000780c800 */
[----:B------:R-:W-:Y:S05]  /*23b0*/  @!P0 BRA `(.L_x_46) ;  /* 0x00000004003c8947 */ /* 0x000fea0003800000 */
[C---:B------:R-:W-:Y:S02]  /*23c0*/  FSETP.NEU.FTZ.AND P3, PT, |R0|.reuse, +INF , PT ;  /* 0x7f8000000000780b */ /* 0x040fe40003f7d200 */
[----:B------:R-:W-:Y:S02]  /*23d0*/  FSETP.NEU.FTZ.AND P1, PT, |R31|, +INF , PT ;  /* 0x7f8000001f00780b */ /* 0x000fe40003f3d200 */
[----:B------:R-:W-:-:S11]  /*23e0*/  FSETP.NEU.FTZ.AND P0, PT, |R0|, +INF , PT ;  /* 0x7f8000000000780b */ /* 0x000fd60003f1d200 */
[----:B------:R-:W-:Y:S05]  /*23f0*/  @!P1 BRA !P3, `(.L_x_46) ;  /* 0x00000004002c9947 */ /* 0x000fea0005800000 */
[----:B------:R-:W-:-:S04]  /*2400*/  LOP3.LUT P3, RZ, R0, 0x7fffffff, RZ, 0xc0, !PT ;  /* 0x7fffffff00ff7812 */ /* 0x000fc8000786c0ff */
[----:B------:R-:W-:-:S13]  /*2410*/  PLOP3.LUT P1, PT, P1, P3, PT, 0x2f, 0xf2 ;  /* 0x0000000000f2781c */ /* 0x000fda0000f26577 */
[----:B------:R-:W-:Y:S05]  /*2420*/  @P1 BRA `(.L_x_47) ;  /* 0x0000000400181947 */ /* 0x000fea0003800000 */
[----:B------:R-:W-:-:S04]  /*2430*/  LOP3.LUT P1, RZ, R31, 0x7fffffff, RZ, 0xc0, !PT ;  /* 0x7fffffff1fff7812 */ /* 0x000fc8000782c0ff */
[----:B------:R-:W-:-:S13]  /*2440*/  PLOP3.LUT P0, PT, P0, P1, PT, 0x2f, 0xf2 ;  /* 0x0000000000f2781c */ /* 0x000fda0000702577 */
[----:B------:R-:W-:Y:S05]  /*2450*/  @P0 BRA `(.L_x_48) ;  /* 0x0000000400000947 */ /* 0x000fea0003800000 */
[----:B------:R-:W-:Y:S02]  /*2460*/  ISETP.GE.AND P0, PT, R30, RZ, PT ;  /* 0x000000ff1e00720c */ /* 0x000fe40003f06270 */
[----:B------:R-:W-:-:S11]  /*2470*/  ISETP.GE.AND P1, PT, R21, RZ, PT ;  /* 0x000000ff1500720c */ /* 0x000fd60003f26270 */
[----:B------:R-:W-:Y:S01]  /*2480*/  @P0 MOV R29, RZ ;  /* 0x000000ff001d0202 */ /* 0x000fe20000000f00 */
[----:B------:R-:W-:Y:S02]  /*2490*/  @!P0 IMAD.MOV.U32 R29, RZ, RZ, -0x40 ;  /* 0xffffffc0ff1d8424 */ /* 0x000fe400078e00ff */
[----:B------:R-:W-:Y:S01]  /*24a0*/  @!P0 FFMA R0, R0, 1.84467440737095516160e+19, RZ ;  /* 0x5f80000000008823 */ /* 0x000fe200000000ff */
[----:B------:R-:W-:Y:S01]  /*24b0*/  @!P1 FFMA R31, R31, 1.84467440737095516160e+19, RZ ;  /* 0x5f8000001f1f9823 */ /* 0x000fe200000000ff */
[----:B------:R-:W-:-:S07]  /*24c0*/  @!P1 VIADD R29, R29, 0x40 ;  /* 0x000000401d1d9836 */ /* 0x000fce0000000000 */
.L_x_44:
[----:B------:R-:W-:Y:S01]  /*24d0*/  LEA R34, R28, 0xc0800000, 0x17 ;  /* 0xc08000001c227811 */ /* 0x000fe200078eb8ff */
[----:B------:R-:W-:Y:S01]  /*24e0*/  VIADD R23, R23, 0xffffff81 ;  /* 0xffffff8117177836 */ /* 0x000fe20000000000 */
[----:B------:R-:W-:Y:S02]  /*24f0*/  BSSY.RECONVERGENT B1, `(.L_x_49) ;  /* 0x0000035000017945 */ /* 0x000fe40003800200 */
[----:B------:R-:W-:Y:S01]  /*2500*/  IADD3 R34, PT, PT, -R34, R31, RZ ;  /* 0x0000001f22227210 */ /* 0x000fe20007ffe1ff */
[C---:B------:R-:W-:Y:S01]  /*2510*/  IMAD R0, R23.reuse, -0x800000, R0 ;  /* 0xff80000017007824 */ /* 0x040fe200078e0200 */
[----:B------:R-:W-:Y:S02]  /*2520*/  IADD3 R28, PT, PT, R23, 0x7f, -R28 ;  /* 0x0000007f171c7810 */ /* 0x000fe40007ffe81c */
[----:B------:R-:W0:Y:S01]  /*2530*/  MUFU.RCP R30, R34 ;  /* 0x00000022001e7308 */ /* 0x000e220000001000 */
[----:B------:R-:W-:Y:S02]  /*2540*/  FADD.FTZ R21, -R34, -RZ ;  /* 0x800000ff22157221 */ /* 0x000fe40000010100 */
[----:B------:R-:W-:-:S02]  /*2550*/  IMAD.IADD R29, R28, 0x1, R29 ;  /* 0x000000011c1d7824 */ /* 0x000fc400078e021d */
[----:B0-----:R-:W-:-:S04]  /*2560*/  FFMA R31, R30, R21, 1 ;  /* 0x3f8000001e1f7423 */ /* 0x001fc80000000015 */
[----:B------:R-:W-:-:S04]  /*2570*/  FFMA R31, R30, R31, R30 ;  /* 0x0000001f1e1f7223 */ /* 0x000fc8000000001e */
[----:B------:R-:W-:-:S04]  /*2580*/  FFMA R30, R0, R31, RZ ;  /* 0x0000001f001e7223 */ /* 0x000fc800000000ff */
[----:B------:R-:W-:-:S04]  /*2590*/  FFMA R32, R21, R30, R0 ;  /* 0x0000001e15207223 */ /* 0x000fc80000000000 */
[----:B------:R-:W-:-:S04]  /*25a0*/  FFMA R32, R31, R32, R30 ;  /* 0x000000201f207223 */ /* 0x000fc8000000001e */
[----:B------:R-:W-:-:S04]  /*25b0*/  FFMA R21, R21, R32, R0 ;  /* 0x0000002015157223 */ /* 0x000fc80000000000 */
[----:B------:R-:W-:-:S05]  /*25c0*/  FFMA R0, R31, R21, R32 ;  /* 0x000000151f007223 */ /* 0x000fca0000000020 */
[----:B------:R-:W-:-:S04]  /*25d0*/  SHF.R.U32.HI R23, RZ, 0x17, R0 ;  /* 0x00000017ff177819 */ /* 0x000fc80000011600 */
[----:B------:R-:W-:-:S04]  /*25e0*/  LOP3.LUT R28, R23, 0xff, RZ, 0xc0, !PT ;  /* 0x000000ff171c7812 */ /* 0x000fc800078ec0ff */
[----:B------:R-:W-:-:S05]  /*25f0*/  IADD3 R23, PT, PT, R28, R29, RZ ;  /* 0x0000001d1c177210 */ /* 0x000fca0007ffe0ff */
[----:B------:R-:W-:-:S05]  /*2600*/  VIADD R28, R23, 0xffffffff ;  /* 0xffffffff171c7836 */ /* 0x000fca0000000000 */
[----:B------:R-:W-:-:S13]  /*2610*/  ISETP.GE.U32.AND P0, PT, R28, 0xfe, PT ;  /* 0x000000fe1c00780c */ /* 0x000fda0003f06070 */
[----:B------:R-:W-:Y:S05]  /*2620*/  @!P0 BRA `(.L_x_50) ;  /* 0x0000000000808947 */ /* 0x000fea0003800000 */
[----:B------:R-:W-:-:S13]  /*2630*/  ISETP.GT.AND P0, PT, R23, 0xfe, PT ;  /* 0x000000fe1700780c */ /* 0x000fda0003f04270 */
[----:B------:R-:W-:Y:S05]  /*2640*/  @P0 BRA `(.L_x_51) ;  /* 0x00000000006c0947 */ /* 0x000fea0003800000 */
[----:B------:R-:W-:-:S13]  /*2650*/  ISETP.GE.AND P0, PT, R23, 0x1, PT ;  /* 0x000000011700780c */ /* 0x000fda0003f06270 */
[----:B------:R-:W-:Y:S05]  /*2660*/  @P0 BRA `(.L_x_52) ;  /* 0x0000000000740947 */ /* 0x000fea0003800000 */
[----:B------:R-:W-:Y:S02]  /*2670*/  ISETP.GE.AND P0, PT, R23, -0x18, PT ;  /* 0xffffffe81700780c */ /* 0x000fe40003f06270 */
[----:B------:R-:W-:-:S11]  /*2680*/  LOP3.LUT R0, R0, 0x80000000, RZ, 0xc0, !PT ;  /* 0x8000000000007812 */ /* 0x000fd600078ec0ff */
[----:B------:R-:W-:Y:S05]  /*2690*/  @!P0 BRA `(.L_x_52) ;  /* 0x0000000000688947 */ /* 0x000fea0003800000 */
[CCC-:B------:R-:W-:Y:S01]  /*26a0*/  FFMA.RZ R28, R31.reuse, R21.reuse, R32.reuse ;  /* 0x000000151f1c7223 */ /* 0x1c0fe2000000c020 */
[CCC-:B------:R-:W-:Y:S01]  /*26b0*/  FFMA.RP R29, R31.reuse, R21.reuse, R32.reuse ;  /* 0x000000151f1d7223 */ /* 0x1c0fe20000008020 */
[----:B------:R-:W-:Y:S01]  /*26c0*/  FFMA.RM R32, R31, R21, R32 ;  /* 0x000000151f207223 */ /* 0x000fe20000004020 */
[C---:B------:R-:W-:Y:S01]  /*26d0*/  VIADD R21, R23.reuse, 0x20 ;  /* 0x0000002017157836 */ /* 0x040fe20000000000 */
[C---:B------:R-:W-:Y:S02]  /*26e0*/  ISETP.NE.AND P3, PT, R23.reuse, RZ, PT ;  /* 0x000000ff1700720c */ /* 0x040fe40003f65270 */
[----:B------:R-:W-:Y:S02]  /*26f0*/  LOP3.LUT R28, R28, 0x7fffff, RZ, 0xc0, !PT ;  /* 0x007fffff1c1c7812 */ /* 0x000fe400078ec0ff */
[----:B------:R-:W-:Y:S02]  /*2700*/  ISETP.NE.AND P1, PT, R23, RZ, PT ;  /* 0x000000ff1700720c */ /* 0x000fe40003f25270 */
[----:B------:R-:W-:-:S02]  /*2710*/  LOP3.LUT R28, R28, 0x800000, RZ, 0xfc, !PT ;  /* 0x008000001c1c7812 */ /* 0x000fc400078efcff */
[----:B------:R-:W-:Y:S02]  /*2720*/  IADD3 R23, PT, PT, -R23, RZ, RZ ;  /* 0x000000ff17177210 */ /* 0x000fe40007ffe1ff */
[----:B------:R-:W-:Y:S02]  /*2730*/  SHF.L.U32 R21, R28, R21, RZ ;  /* 0x000000151c157219 */ /* 0x000fe400000006ff */
[----:B------:R-:W-:Y:S02]  /*2740*/  FSETP.NEU.FTZ.AND P0, PT, R29, R32, PT ;  /* 0x000000201d00720b */ /* 0x000fe40003f1d000 */
[----:B------:R-:W-:Y:S02]  /*2750*/  SEL R23, R23, RZ, P3 ;  /* 0x000000ff17177207 */ /* 0x000fe40001800000 */
[----:B------:R-:W-:Y:S02]  /*2760*/  ISETP.NE.AND P1, PT, R21, RZ, P1 ;  /* 0x000000ff1500720c */ /* 0x000fe40000f25270 */
[----:B------:R-:W-:-:S02]  /*2770*/  SHF.R.U32.HI R28, RZ, R23, R28 ;  /* 0x00000017ff1c7219 */ /* 0x000fc4000001161c */
[----:B------:R-:W-:Y:S02]  /*2780*/  PLOP3.LUT P0, PT, P0, P1, PT, 0xf8, 0x8f ;  /* 0x00000000008f781c */ /* 0x000fe40000703f70 */
[----:B------:R-:W-:Y:S02]  /*2790*/  SHF.R.U32.HI R23, RZ, 0x1, R28 ;  /* 0x00000001ff177819 */ /* 0x000fe4000001161c */
[----:B------:R-:W-:-:S04]  /*27a0*/  SEL R30, RZ, 0x1, !P0 ;  /* 0x00000001ff1e7807 */ /* 0x000fc80004000000 */
[----:B------:R-:W-:-:S04]  /*27b0*/  LOP3.LUT R21, R30, 0x1, R23, 0xf8, !PT ;  /* 0x000000011e157812 */ /* 0x000fc800078ef817 */
[----:B------:R-:W-:-:S05]  /*27c0*/  LOP3.LUT R28, R21, R28, RZ, 0xc0, !PT ;  /* 0x0000001c151c7212 */ /* 0x000fca00078ec0ff */
[----:B------:R-:W-:-:S05]  /*27d0*/  IMAD.IADD R23, R23, 0x1, R28 ;  /* 0x0000000117177824 */ /* 0x000fca00078e021c */
[----:B------:R-:W-:Y:S01]  /*27e0*/  LOP3.LUT R0, R23, R0, RZ, 0xfc, !PT ;  /* 0x0000000017007212 */ /* 0x000fe200078efcff */
[----:B------:R-:W-:Y:S06]  /*27f0*/  BRA `(.L_x_52) ;  /* 0x0000000000107947 */ /* 0x000fec0003800000 */
.L_x_51:
[----:B------:R-:W-:-:S04]  /*2800*/  LOP3.LUT R0, R0, 0x80000000, RZ, 0xc0, !PT ;  /* 0x8000000000007812 */ /* 0x000fc800078ec0ff */
[----:B------:R-:W-:Y:S01]  /*2810*/  LOP3.LUT R0, R0, 0x7f800000, RZ, 0xfc, !PT ;  /* 0x7f80000000007812 */ /* 0x000fe200078efcff */
[----:B------:R-:W-:Y:S06]  /*2820*/  BRA `(.L_x_52) ;  /* 0x0000000000047947 */ /* 0x000fec0003800000 */
.L_x_50:
[----:B------:R-:W-:-:S07]  /*2830*/  IMAD R0, R29, 0x800000, R0 ;  /* 0x008000001d007824 */ /* 0x000fce00078e0200 */
.L_x_52:
[----:B------:R-:W-:Y:S05]  /*2840*/  BSYNC.RECONVERGENT B1 ;  /* 0x0000000000017941 */ /* 0x000fea0003800200 */
.L_x_49:
[----:B------:R-:W-:Y:S05]  /*2850*/  BRA `(.L_x_53) ;  /* 0x0000000000207947 */ /* 0x000fea0003800000 */
.L_x_48:
[----:B------:R-:W-:-:S04]  /*2860*/  LOP3.LUT R0, R31, 0x80000000, R0, 0x48, !PT ;  /* 0x800000001f007812 */ /* 0x000fc800078e4800 */
[----:B------:R-:W-:Y:S01]  /*2870*/  LOP3.LUT R0, R0, 0x7f800000, RZ, 0xfc, !PT ;  /* 0x7f80000000007812 */ /* 0x000fe200078efcff */
[----:B------:R-:W-:Y:S06]  /*2880*/  BRA `(.L_x_53) ;  /* 0x0000000000147947 */ /* 0x000fec0003800000 */
.L_x_47:
[----:B------:R-:W-:Y:S01]  /*2890*/  LOP3.LUT R0, R31, 0x80000000, R0, 0x48, !PT ;  /* 0x800000001f007812 */ /* 0x000fe200078e4800 */
[----:B------:R-:W-:Y:S06]  /*28a0*/  BRA `(.L_x_53) ;  /* 0x00000000000c7947 */ /* 0x000fec0003800000 */
.L_x_46:
[----:B------:R-:W0:Y:S01]  /*28b0*/  MUFU.RSQ R0, -QNAN ;  /* 0xffc0000000007908 */ /* 0x000e220000001400 */
[----:B------:R-:W-:Y:S05]  /*28c0*/  BRA `(.L_x_53) ;  /* 0x0000000000047947 */ /* 0x000fea0003800000 */
.L_x_45:
[----:B------:R-:W-:-:S07]  /*28d0*/  FADD.FTZ R0, R0, R31 ;  /* 0x0000001f00007221 */ /* 0x000fce0000010000 */
.L_x_53:
[----:B------:R-:W-:Y:S05]  /*28e0*/  BSYNC.RECONVERGENT B0 ;  /* 0x0000000000007941 */ /* 0x000fea0003800200 */
.L_x_43:
[----:B------:R-:W-:Y:S01]  /*28f0*/  IMAD.MOV.U32 R23, RZ, RZ, 0x0 ;  /* 0x00000000ff177424 */ /* 0x000fe200078e00ff */
[----:B0-----:R-:W-:-:S03]  /*2900*/  MOV R21, R0 ;  /* 0x0000000000157202 */ /* 0x001fc60000000f00 */
[----:B------:R-:W-:Y:S05]  /*2910*/  RET.REL.NODEC R22 `(_Z18GaussianBlurKerneliififyyPf) ;  /* 0xffffffd416b87950 */ /* 0x000fea0003c3ffff */
.L_x_54:
[----:B------:R-:W-:-:S00]  /*2920*/  BRA `(.L_x_54) ;  /* 0xfffffffc00fc7947 */ /* 0x000fc0000383ffff */
[----:B------:R-:W-:-:S00]  /*2930*/  NOP ;  /* 0x0000000000007918 */ /* 0x000fc00000000000 */
        /* <DEDUP_REMOVED lines=12> */
.L_x_55:


//--------------------- .nv.global.init           --------------------------
	.section	.nv.global.init,"aw",@progbits
	.align	4
.nv.global.init:
	.type		__cudart_i2opi_f,@object
	.size		__cudart_i2opi_f,(.L_0 - __cudart_i2opi_f)
__cudart_i2opi_f:
        /*0000*/ 	.byte	0x41, 0x90, 0x43, 0x3c, 0x99, 0x95, 0x62, 0xdb, 0xc0, 0xdd, 0x34, 0xf5, 0xd1, 0x57, 0x27, 0xfc
        /*0010*/ 	.byte	0x29, 0x15, 0x44, 0x4e, 0x6e, 0x83, 0xf9, 0xa2
.L_0:


//--------------------- .nv.shared.reserved.0     --------------------------
	.section	.nv.shared.reserved.0,"aw",@nobits
	.weak		__nv_reservedSMEM_offset_0_alias
	.size		__nv_reservedSMEM_offset_0_alias, 0, 64
	.other		__nv_reservedSMEM_offset_0_alias,@"STO_CUDA_RESERVED_SHARED STV_DEFAULT"
__nv_reservedSMEM_offset_0_alias:
	.zero		0
	.zero		64


//--------------------- .nv.constant0._Z18GaussianBlurKerneliififyyPf --------------------------
	.section	.nv.constant0._Z18GaussianBlurKerneliififyyPf,"a",@progbits
	.sectionflags	@""
	.align	4
.nv.constant0._Z18GaussianBlurKerneliififyyPf:
	.zero		944


//--------------------- SYMBOLS --------------------------

	.type		.nv.reservedSmem.offset0,@object
	.size		.nv.reservedSmem.offset0,0x4
